def attn_fwd(
    Q,
    K,
    V,
    Out,
    Lse,
    sm_scale,
    stride_qz,
    stride_qh,
    stride_qm,
    stride_qk,
    stride_kz,
    stride_kh,
    stride_kn,
    stride_kk,
    stride_vz,
    stride_vh,
    stride_vn,
    stride_vk,
    stride_oz,
    stride_oh,
    stride_om,
    stride_ok,
    seqlen_q,
    seqlen_k,
    BLOCK_M: tl.constexpr,
    BLOCK_N: tl.constexpr,
    HEAD_DIM: tl.constexpr,
    CAUSAL: tl.constexpr,
):
    start_m = tl.program_id(0)
    off_hz = tl.program_id(1)
    q_off = off_hz * stride_qh
    k_off = off_hz * stride_kh
    v_off = off_hz * stride_vh
    offs_m = start_m * BLOCK_M + tl.arange(0, BLOCK_M)
    offs_d = tl.arange(0, HEAD_DIM)
    offs_n = tl.arange(0, BLOCK_N)
    q_ptrs = Q + q_off + offs_m[:, None] * stride_qm + offs_d[None, :] * stride_qk
    k_ptrs = K + k_off + offs_d[:, None] * stride_kk + offs_n[None, :] * stride_kn
    v_ptrs = V + v_off + offs_n[:, None] * stride_vn + offs_d[None, :] * stride_vk
    m_i = tl.full([BLOCK_M], float("-inf"), dtype=tl.float32)
    l_i = tl.zeros([BLOCK_M], dtype=tl.float32) + 1.0
    acc = tl.zeros([BLOCK_M, HEAD_DIM], dtype=tl.float32)
    q = tl.load(q_ptrs)
    acc, l_i, m_i = _attn_fwd_inner(
        acc,
        l_i,
        m_i,
        q,
        k_ptrs,
        v_ptrs,
        sm_scale,
        stride_kn,
        stride_vn,
        start_m,
        seqlen_k,
        BLOCK_M,
        BLOCK_N,
        HEAD_DIM,
        CAUSAL,
    )
    acc = acc / l_i[:, None]
    lse = m_i + tl.math.log2(l_i) / 1.4426950408889634
    o_ptrs = (
        Out
        + off_hz * stride_oh
        + offs_m[:, None] * stride_om
        + offs_d[None, :] * stride_ok
    )
    tl.store(o_ptrs, acc.to(Out.dtype.element_ty))
    tl.store(Lse + off_hz * seqlen_q + offs_m, lse)

# config = {"BLOCK_M": 32, "BLOCK_N": 32, "HEAD_DIM": 512, "arch": "sm_100", "causal": true, "dtype": "fp8e4m3", "num_stages": 3, "num_warps": 8}
# arch = sm_100


// ===== COMPILED SASS (sm_100a) =====

	.target	sm_100a

	.elftype	@"ET_EXEC"


//--------------------- .note.nv.tkinfo           --------------------------
	.section	.note.nv.tkinfo,"",@"SHT_NOTE"
	.sectionflags	@"SHF_NOTE_NV_TKINFO"
	.tkinfo
        /*0018*/ 	.word	0x00000081
        /*0030*/ 	.string	""
        /*0030*/ 	.string	"ptxas-blackwell"
        /*0030*/ 	.string	"Cuda compilation tools, release 12.9, V12.9.86"
        /*0030*/ 	.string	"Build cuda_12.9.r12.9/compiler.36037853_0"
        /*0030*/ 	.string	"-v  -suppress-debug-info  -lineinfo  -arch sm_100a "



//--------------------- .note.nv.cuver            --------------------------
	.section	.note.nv.cuver,"",@"SHT_NOTE"
	.sectionflags	@"SHF_NOTE_NV_CUVER"
        /*0018*/ 	.short	0x0001
        /*001a*/ 	.short	0x0064
        /*001c*/ 	.short	0x0001
        /*001e*/ 	.short	0x0000
        /*0020*/ 	.short	0x0001
        /*0022*/ 	.short	0x0000


//--------------------- .nv.info                  --------------------------
	.section	.nv.info,"",@"SHT_CUDA_INFO"
	.align	4


	//----- nvinfo : EIATTR_REGCOUNT
	.align		4
        /*0000*/ 	.byte	0x04, 0x2f
        /*0002*/ 	.short	(.L_2 - .L_1)
	.align		4
.L_1:
        /*0004*/ 	.word	index@(attn_fwd)
        /*0008*/ 	.word	0x000000ff


	//----- nvinfo : EIATTR_FRAME_SIZE
	.align		4
.L_2:
        /*000c*/ 	.byte	0x04, 0x11
        /*000e*/ 	.short	(.L_4 - .L_3)
	.align		4
.L_3:
        /*0010*/ 	.word	index@(attn_fwd)
        /*0014*/ 	.word	0x00000290


	//----- nvinfo : EIATTR_MIN_STACK_SIZE
	.align		4
.L_4:
        /*0018*/ 	.byte	0x04, 0x12
        /*001a*/ 	.short	(.L_6 - .L_5)
	.align		4
.L_5:
        /*001c*/ 	.word	index@(attn_fwd)
        /*0020*/ 	.word	0x00000290
.L_6:


//--------------------- .nv.info.attn_fwd         --------------------------
	.section	.nv.info.attn_fwd,"",@"SHT_CUDA_INFO"
	.sectionflags	@""
	.align	4


	//----- nvinfo : EIATTR_CUDA_API_VERSION
	.align		4
        /*0000*/ 	.byte	0x04, 0x37
        /*0002*/ 	.short	(.L_8 - .L_7)
.L_7:
        /*0004*/ 	.word	0x00000081


	//----- nvinfo : EIATTR_KPARAM_INFO
	.align		4
.L_8:
        /*0008*/ 	.byte	0x04, 0x17
        /*000a*/ 	.short	(.L_10 - .L_9)
.L_9:
        /*000c*/ 	.word	0x00000000
        /*0010*/ 	.short	0x0019
        /*0012*/ 	.short	0x0080
        /*0014*/ 	.byte	0x00, 0xf4, 0x21, 0x00


	//----- nvinfo : EIATTR_KPARAM_INFO
	.align		4
.L_10:
        /*0018*/ 	.byte	0x04, 0x17
        /*001a*/ 	.short	(.L_12 - .L_11)
.L_11:
        /*001c*/ 	.word	0x00000000
        /*0020*/ 	.short	0x0018
        /*0022*/ 	.short	0x0078
        /*0024*/ 	.byte	0x00, 0xf4, 0x21, 0x00


	//----- nvinfo : EIATTR_KPARAM_INFO
	.align		4
.L_12:
        /*0028*/ 	.byte	0x04, 0x17
        /*002a*/ 	.short	(.L_14 - .L_13)
.L_13:
        /*002c*/ 	.word	0x00000000
        /*0030*/ 	.short	0x0017
        /*0032*/ 	.short	0x0070
        /*0034*/ 	.byte	0x00, 0xf0, 0x11, 0x00


	//----- nvinfo : EIATTR_KPARAM_INFO
	.align		4
.L_14:
        /*0038*/ 	.byte	0x04, 0x17
        /*003a*/ 	.short	(.L_16 - .L_15)
.L_15:
        /*003c*/ 	.word	0x00000000
        /*0040*/ 	.short	0x0016
        /*0042*/ 	.short	0x006c
        /*0044*/ 	.byte	0x00, 0xf0, 0x11, 0x00


	//----- nvinfo : EIATTR_KPARAM_INFO
	.align		4
.L_16:
        /*0048*/ 	.byte	0x04, 0x17
        /*004a*/ 	.short	(.L_18 - .L_17)
.L_17:
        /*004c*/ 	.word	0x00000000
        /*0050*/ 	.short	0x0015
        /*0052*/ 	.short	0x0068
        /*0054*/ 	.byte	0x00, 0xf0, 0x11, 0x00


	//----- nvinfo : EIATTR_KPARAM_INFO
	.align		4
.L_18:
        /*0058*/ 	.byte	0x04, 0x17
        /*005a*/ 	.short	(.L_20 - .L_19)
.L_19:
        /*005c*/ 	.word	0x00000000
        /*0060*/ 	.short	0x0014
        /*0062*/ 	.short	0x0064
        /*0064*/ 	.byte	0x00, 0xf0, 0x11, 0x00


	//----- nvinfo : EIATTR_KPARAM_INFO
	.align		4
.L_20:
        /*0068*/ 	.byte	0x04, 0x17
        /*006a*/ 	.short	(.L_22 - .L_21)
.L_21:
        /*006c*/ 	.word	0x00000000
        /*0070*/ 	.short	0x0013
        /*0072*/ 	.short	0x0060
        /*0074*/ 	.byte	0x00, 0xf0, 0x11, 0x00


	//----- nvinfo : EIATTR_KPARAM_INFO
	.align		4
.L_22:
        /*0078*/ 	.byte	0x04, 0x17
        /*007a*/ 	.short	(.L_24 - .L_23)
.L_23:
        /*007c*/ 	.word	0x00000000
        /*0080*/ 	.short	0x0012
        /*0082*/ 	.short	0x005c
        /*0084*/ 	.byte	0x00, 0xf0, 0x11, 0x00


	//----- nvinfo : EIATTR_KPARAM_INFO
	.align		4
.L_24:
        /*0088*/ 	.byte	0x04, 0x17
        /*008a*/ 	.short	(.L_26 - .L_25)
.L_25:
        /*008c*/ 	.word	0x00000000
        /*0090*/ 	.short	0x0011
        /*0092*/ 	.short	0x0058
        /*0094*/ 	.byte	0x00, 0xf0, 0x11, 0x00


	//----- nvinfo : EIATTR_KPARAM_INFO
	.align		4
.L_26:
        /*0098*/ 	.byte	0x04, 0x17
        /*009a*/ 	.short	(.L_28 - .L_27)
.L_27:
        /*009c*/ 	.word	0x00000000
        /*00a0*/ 	.short	0x0010
        /*00a2*/ 	.short	0x0054
        /*00a4*/ 	.byte	0x00, 0xf0, 0x11, 0x00


	//----- nvinfo : EIATTR_KPARAM_INFO
	.align		4
.L_28:
        /*00a8*/ 	.byte	0x04, 0x17
        /*00aa*/ 	.short	(.L_30 - .L_29)
.L_29:
        /*00ac*/ 	.word	0x00000000
        /*00b0*/ 	.short	0x000f
        /*00b2*/ 	.short	0x0050
        /*00b4*/ 	.byte	0x00, 0xf0, 0x11, 0x00


	//----- nvinfo : EIATTR_KPARAM_INFO
	.align		4
.L_30:
        /*00b8*/ 	.byte	0x04, 0x17
        /*00ba*/ 	.short	(.L_32 - .L_31)
.L_31:
        /*00bc*/ 	.word	0x00000000
        /*00c0*/ 	.short	0x000e
        /*00c2*/ 	.short	0x004c
        /*00c4*/ 	.byte	0x00, 0xf0, 0x11, 0x00


	//----- nvinfo : EIATTR_KPARAM_INFO
	.align		4
.L_32:
        /*00c8*/ 	.byte	0x04, 0x17
        /*00ca*/ 	.short	(.L_34 - .L_33)
.L_33:
        /*00cc*/ 	.word	0x00000000
        /*00d0*/ 	.short	0x000d
        /*00d2*/ 	.short	0x0048
        /*00d4*/ 	.byte	0x00, 0xf0, 0x11, 0x00


	//----- nvinfo : EIATTR_KPARAM_INFO
	.align		4
.L_34:
        /*00d8*/ 	.byte	0x04, 0x17
        /*00da*/ 	.short	(.L_36 - .L_35)
.L_35:
        /*00dc*/ 	.word	0x00000000
        /*00e0*/ 	.short	0x000c
        /*00e2*/ 	.short	0x0044
        /*00e4*/ 	.byte	0x00, 0xf0, 0x11, 0x00


	//----- nvinfo : EIATTR_KPARAM_INFO
	.align		4
.L_36:
        /*00e8*/ 	.byte	0x04, 0x17
        /*00ea*/ 	.short	(.L_38 - .L_37)
.L_37:
        /*00ec*/ 	.word	0x00000000
        /*00f0*/ 	.short	0x000b
        /*00f2*/ 	.short	0x0040
        /*00f4*/ 	.byte	0x00, 0xf0, 0x11, 0x00


	//----- nvinfo : EIATTR_KPARAM_INFO
	.align		4
.L_38:
        /*00f8*/ 	.byte	0x04, 0x17
        /*00fa*/ 	.short	(.L_40 - .L_39)
.L_39:
        /*00fc*/ 	.word	0x00000000
        /*0100*/ 	.short	0x000a
        /*0102*/ 	.short	0x003c
        /*0104*/ 	.byte	0x00, 0xf0, 0x11, 0x00


	//----- nvinfo : EIATTR_KPARAM_INFO
	.align		4
.L_40:
        /*0108*/ 	.byte	0x04, 0x17
        /*010a*/ 	.short	(.L_42 - .L_41)
.L_41:
        /*010c*/ 	.word	0x00000000
        /*0110*/ 	.short	0x0009
        /*0112*/ 	.short	0x0038
        /*0114*/ 	.byte	0x00, 0xf0, 0x11, 0x00


	//----- nvinfo : EIATTR_KPARAM_INFO
	.align		4
.L_42:
        /*0118*/ 	.byte	0x04, 0x17
        /*011a*/ 	.short	(.L_44 - .L_43)
.L_43:
        /*011c*/ 	.word	0x00000000
        /*0120*/ 	.short	0x0008
        /*0122*/ 	.short	0x0034
        /*0124*/ 	.byte	0x00, 0xf0, 0x11, 0x00


	//----- nvinfo : EIATTR_KPARAM_INFO
	.align		4
.L_44:
        /*0128*/ 	.byte	0x04, 0x17
        /*012a*/ 	.short	(.L_46 - .L_45)
.L_45:
        /*012c*/ 	.word	0x00000000
        /*0130*/ 	.short	0x0007
        /*0132*/ 	.short	0x0030
        /*0134*/ 	.byte	0x00, 0xf0, 0x11, 0x00


	//----- nvinfo : EIATTR_KPARAM_INFO
	.align		4
.L_46:
        /*0138*/ 	.byte	0x04, 0x17
        /*013a*/ 	.short	(.L_48 - .L_47)
.L_47:
        /*013c*/ 	.word	0x00000000
        /*0140*/ 	.short	0x0006
        /*0142*/ 	.short	0x002c
        /*0144*/ 	.byte	0x00, 0xf0, 0x11, 0x00


	//----- nvinfo : EIATTR_KPARAM_INFO
	.align		4
.L_48:
        /*0148*/ 	.byte	0x04, 0x17
        /*014a*/ 	.short	(.L_50 - .L_49)
.L_49:
        /*014c*/ 	.word	0x00000000
        /*0150*/ 	.short	0x0005
        /*0152*/ 	.short	0x0028
        /*0154*/ 	.byte	0x00, 0xf0, 0x11, 0x00


	//----- nvinfo : EIATTR_KPARAM_INFO
	.align		4
.L_50:
        /*0158*/ 	.byte	0x04, 0x17
        /*015a*/ 	.short	(.L_52 - .L_51)
.L_51:
        /*015c*/ 	.word	0x00000000
        /*0160*/ 	.short	0x0004
        /*0162*/ 	.short	0x0020
        /*0164*/ 	.byte	0x00, 0xf4, 0x21, 0x00


	//----- nvinfo : EIATTR_KPARAM_INFO
	.align		4
.L_52:
        /*0168*/ 	.byte	0x04, 0x17
        /*016a*/ 	.short	(.L_54 - .L_53)
.L_53:
        /*016c*/ 	.word	0x00000000
        /*0170*/ 	.short	0x0003
        /*0172*/ 	.short	0x0018
        /*0174*/ 	.byte	0x00, 0xf4, 0x21, 0x00


	//----- nvinfo : EIATTR_KPARAM_INFO
	.align		4
.L_54:
        /*0178*/ 	.byte	0x04, 0x17
        /*017a*/ 	.short	(.L_56 - .L_55)
.L_55:
        /*017c*/ 	.word	0x00000000
        /*0180*/ 	.short	0x0002
        /*0182*/ 	.short	0x0010
        /*0184*/ 	.byte	0x00, 0xf4, 0x21, 0x00


	//----- nvinfo : EIATTR_KPARAM_INFO
	.align		4
.L_56:
        /*0188*/ 	.byte	0x04, 0x17
        /*018a*/ 	.short	(.L_58 - .L_57)
.L_57:
        /*018c*/ 	.word	0x00000000
        /*0190*/ 	.short	0x0001
        /*0192*/ 	.short	0x0008
        /*0194*/ 	.byte	0x00, 0xf4, 0x21, 0x00


	//----- nvinfo : EIATTR_KPARAM_INFO
	.align		4
.L_58:
        /*0198*/ 	.byte	0x04, 0x17
        /*019a*/ 	.short	(.L_60 - .L_59)
.L_59:
        /*019c*/ 	.word	0x00000000
        /*01a0*/ 	.short	0x0000
        /*01a2*/ 	.short	0x0000
        /*01a4*/ 	.byte	0x00, 0xf4, 0x21, 0x00


	//----- nvinfo : EIATTR_SPARSE_MMA_MASK
	.align		4
.L_60:
        /*01a8*/ 	.byte	0x03, 0x50
        /*01aa*/ 	.short	0x0000


	//----- nvinfo : EIATTR_MAXREG_COUNT
	.align		4
        /*01ac*/ 	.byte	0x03, 0x1b
        /*01ae*/ 	.short	0x00ff


	//----- nvinfo : EIATTR_NUM_BARRIERS
	.align		4
        /*01b0*/ 	.byte	0x02, 0x4c
        /*01b2*/ 	.byte	0x01
	.zero		1


	//----- nvinfo : EIATTR_ANNOTATIONS
	.align		4
        /*01b4*/ 	.byte	0x04, 0x55
        /*01b6*/ 	.short	(.L_62 - .L_61)


	//   ....[0]....
.L_61:
        /*01b8*/ 	.word	0x00000001
        /*01bc*/ 	.byte	0x30, 0x21, 0x00, 0x00, 0x01, 0x00, 0x00, 0x00, 0x70, 0x21, 0x00, 0x00, 0x01, 0x00, 0x00, 0x00
        /* <DEDUP_REMOVED lines=161> */
        /*0bdc*/ 	.byte	0xc0, 0x95, 0x00, 0x00, 0x01, 0x00, 0x00, 0x00, 0x00, 0x96, 0x00, 0x00


	//----- nvinfo : EIATTR_COOP_GROUP_MASK_REGIDS
	.align		4
.L_62:
        /*0be8*/ 	.byte	0x04, 0x29
        /*0bea*/ 	.short	(.L_64 - .L_63)


	//   ....[0]....
.L_63:
        /*0bec*/ 	.word	0xffffffff


	//   ....[1]....
        /*0bf0*/ 	.word	0xffffffff


	//   ....[2]....
        /*0bf4*/ 	.word	0xffffffff


	//   ....[3]....
        /*0bf8*/ 	.word	0xffffffff


	//   ....[4]....
        /*0bfc*/ 	.word	0xffffffff


	//   ....[5]....
        /*0c00*/ 	.word	0xffffffff


	//   ....[6]....
        /*0c04*/ 	.word	0xffffffff


	//   ....[7]....
        /*0c08*/ 	.word	0xffffffff


	//   ....[8]....
        /*0c0c*/ 	.word	0xffffffff


	//   ....[9]....
        /*0c10*/ 	.word	0xffffffff


	//   ....[10]....
        /*0c14*/ 	.word	0xffffffff


	//   ....[11]....
        /*0c18*/ 	.word	0xffffffff


	//   ....[12]....
        /*0c1c*/ 	.word	0xffffffff


	//   ....[13]....
        /*0c20*/ 	.word	0xffffffff


	//   ....[14]....
        /*0c24*/ 	.word	0xffffffff


	//   ....[15]....
        /*0c28*/ 	.word	0xffffffff


	//   ....[16]....
        /*0c2c*/ 	.word	0xffffffff


	//   ....[17]....
        /*0c30*/ 	.word	0xffffffff


	//   ....[18]....
        /*0c34*/ 	.word	0xffffffff


	//   ....[19]....
        /*0c38*/ 	.word	0xffffffff


	//----- nvinfo : EIATTR_COOP_GROUP_INSTR_OFFSETS
	.align		4
.L_64:
        /*0c3c*/ 	.byte	0x04, 0x28
        /*0c3e*/ 	.short	(.L_66 - .L_65)


	//   ....[0]....
.L_65:
        /*0c40*/ 	.word	0x00007bd0


	//   ....[1]....
        /*0c44*/ 	.word	0x00007c30


	//   ....[2]....
        /*0c48*/ 	.word	0x00007c40


	//   ....[3]....
        /*0c4c*/ 	.word	0x00007c50


	//   ....[4]....
        /*0c50*/ 	.word	0x00007c80


	//   ....[5]....
        /*0c54*/ 	.word	0x00007cc0


	//   ....[6]....
        /*0c58*/ 	.word	0x00007cd0


	//   ....[7]....
        /*0c5c*/ 	.word	0x00007ce0


	//   ....[8]....
        /*0c60*/ 	.word	0x00007e90


	//   ....[9]....
        /*0c64*/ 	.word	0x00007eb0


	//   ....[10]....
        /*0c68*/ 	.word	0x00008100


	//   ....[11]....
        /*0c6c*/ 	.word	0x00008120


	//   ....[12]....
        /*0c70*/ 	.word	0x00008150


	//   ....[13]....
        /*0c74*/ 	.word	0x000081e0


	//   ....[14]....
        /*0c78*/ 	.word	0x000081f0


	//   ....[15]....
        /*0c7c*/ 	.word	0x00008200


	//   ....[16]....
        /*0c80*/ 	.word	0x00008230


	//   ....[17]....
        /*0c84*/ 	.word	0x00008240


	//   ....[18]....
        /*0c88*/ 	.word	0x000083c0


	//   ....[19]....
        /*0c8c*/ 	.word	0x00008420


	//----- nvinfo : EIATTR_VRC_CTA_INIT_COUNT
	.align		4
.L_66:
        /*0c90*/ 	.byte	0x02, 0x4a
	.zero		1
	.zero		1


	//----- nvinfo : EIATTR_EXIT_INSTR_OFFSETS
	.align		4
        /*0c94*/ 	.byte	0x04, 0x1c
        /*0c96*/ 	.short	(.L_68 - .L_67)


	//   ....[0]....
.L_67:
        /*0c98*/ 	.word	0x0000e100


	//   ....[1]....
        /*0c9c*/ 	.word	0x0000e130


	//----- nvinfo : EIATTR_REQNTID
	.align		4
.L_68:
        /*0ca0*/ 	.byte	0x04, 0x10
        /*0ca2*/ 	.short	(.L_70 - .L_69)
.L_69:
        /*0ca4*/ 	.word	0x00000100
        /*0ca8*/ 	.word	0x00000001
        /*0cac*/ 	.word	0x00000001


	//----- nvinfo : EIATTR_CBANK_PARAM_SIZE
	.align		4
.L_70:
        /*0cb0*/ 	.byte	0x03, 0x19
        /*0cb2*/ 	.short	0x0088


	//----- nvinfo : EIATTR_PARAM_CBANK
	.align		4
        /*0cb4*/ 	.byte	0x04, 0x0a
        /*0cb6*/ 	.short	(.L_72 - .L_71)
	.align		4
.L_71:
        /*0cb8*/ 	.word	index@(.nv.constant0.attn_fwd)
        /*0cbc*/ 	.short	0x0380
        /*0cbe*/ 	.short	0x0088


	//----- nvinfo : EIATTR_SW_WAR
	.align		4
.L_72:
        /*0cc0*/ 	.byte	0x04, 0x36
        /*0cc2*/ 	.short	(.L_74 - .L_73)
.L_73:
        /*0cc4*/ 	.word	0x00000008
.L_74:


//--------------------- .nv.compat                --------------------------
	.section	.nv.compat,"",@"SHT_CUDA_COMPAT_INFO"
	.align	4
        /*0000*/ 	.byte	0x02, 0x02, 0x02, 0x00, 0x02, 0x05, 0x05, 0x00, 0x02, 0x03, 0x00, 0x00, 0x02, 0x06, 0x01, 0x00


//--------------------- .nv.callgraph             --------------------------
	.section	.nv.callgraph,"",@"SHT_CUDA_CALLGRAPH"
	.align	4
	.sectionentsize	8
	.align		4
        /*0000*/ 	.word	0x00000000
	.align		4
        /*0004*/ 	.word	0xffffffff
	.align		4
        /*0008*/ 	.word	0x00000000
	.align		4
        /*000c*/ 	.word	0xfffffffe
	.align		4
        /*0010*/ 	.word	0x00000000
	.align		4
        /*0014*/ 	.word	0xfffffffd
	.align		4
        /*0018*/ 	.word	0x00000000
	.align		4
        /*001c*/ 	.word	0xfffffffc


//--------------------- .nv.constant4             --------------------------
	.section	.nv.constant4,"a",@progbits
	.align	8
	.align		8
.nv.constant4:
        /*0000*/ 	.dword	_$_str


//--------------------- .text.attn_fwd            --------------------------
	.section	.text.attn_fwd,"ax",@progbits
	.align	128
        .global         attn_fwd
        .type           attn_fwd,@function
        .size           attn_fwd,(.L_x_3 - attn_fwd)
        .other          attn_fwd,@"STO_CUDA_ENTRY STV_DEFAULT"
attn_fwd:
.text.attn_fwd:
[----:B------:R-:W0:Y:S01]  /*0000*/  LDC R1, c[0x0][0x37c] ;  /* 0x0000df00ff017b82 */ /* 0x000e220000000800 */
[----:B------:R-:W1:Y:S07]  /*0010*/  S2R R9, SR_CTAID.X ;  /* 0x0000000000097919 */ /* 0x000e6e0000002500 */
[----:B------:R-:W2:Y:S01]  /*0020*/  S2UR UR12, SR_CTAID.Y ;  /* 0x00000000000c79c3 */ /* 0x000ea20000002600 */
[----:B------:R-:W2:Y:S01]  /*0030*/  LDCU.64 UR4, c[0x0][0x3b0] ;  /* 0x00007600ff0477ac */ /* 0x000ea20008000a00 */
[----:B0-----:R-:W-:Y:S01]  /*0040*/  VIADD R1, R1, 0xfffffd70 ;  /* 0xfffffd7001017836 */ /* 0x001fe20000000000 */
[----:B------:R-:W0:Y:S01]  /*0050*/  S2R R6, SR_TID.X ;  /* 0x0000000000067919 */ /* 0x000e220000002100 */
[----:B------:R-:W3:Y:S04]  /*0060*/  LDCU.64 UR16, c[0x0][0x358] ;  /* 0x00006b00ff1077ac */ /* 0x000ee80008000a00 */
[----:B------:R-:W4:Y:S08]  /*0070*/  LDC R4, c[0x0][0x3b8] ;  /* 0x0000ee00ff047b82 */ /* 0x000f300000000800 */
[----:B------:R-:W5:Y:S01]  /*0080*/  LDC.64 R10, c[0x0][0x380] ;  /* 0x0000e000ff0a7b82 */ /* 0x000f620000000a00 */
[----:B--2---:R-:W-:Y:S01]  /*0090*/  UIMAD UR4, UR12, UR4, URZ ;  /* 0x000000040c0472a4 */ /* 0x004fe2000f8e02ff */
[----:B-1----:R-:W-:Y:S01]  /*00a0*/  IMAD.SHL.U32 R9, R9, 0x20, RZ ;  /* 0x0000002009097824 */ /* 0x002fe200078e00ff */
[----:B0-----:R-:W-:-:S04]  /*00b0*/  SHF.R.U32.HI R5, RZ, 0x5, R6 ;  /* 0x00000005ff057819 */ /* 0x001fc80000011606 */
[----:B------:R-:W-:Y:S02]  /*00c0*/  LOP3.LUT R0, R9, 0x1f, R6, 0xf8, !PT ;  /* 0x0000001f09007812 */ /* 0x000fe400078ef806 */
[----:B------:R-:W-:-:S03]  /*00d0*/  SGXT.U32 R5, R5, 0x3 ;  /* 0x000000030505781a */ /* 0x000fc60000000000 */
[----:B------:R-:W-:Y:S01]  /*00e0*/  IMAD R3, R0, UR5, RZ ;  /* 0x0000000500037c24 */ /* 0x000fe2000f8e02ff */
[----:B------:R-:W-:Y:S01]  /*00f0*/  USHF.R.S32.HI UR5, URZ, 0x1f, UR4 ;  /* 0x0000001fff057899 */ /* 0x000fe20008011404 */
[----:B----4-:R-:W-:-:S03]  /*0100*/  IMAD R7, R5, R4, RZ ;  /* 0x0000000405077224 */ /* 0x010fc600078e02ff */
[----:B-----5:R-:W-:Y:S02]  /*0110*/  IADD3 R2, P0, P1, R3, UR4, R10 ;  /* 0x0000000403027c10 */ /* 0x020fe4000f91e00a */
[----:B------:R-:W-:Y:S01]  /*0120*/  SHF.R.S32.HI R0, RZ, 0x1f, R3 ;  /* 0x0000001fff007819 */ /* 0x000fe20000011403 */
[----:B------:R-:W-:-:S03]  /*0130*/  IMAD R3, R4, 0x8, R7 ;  /* 0x0000000804037824 */ /* 0x000fc600078e0207 */
[----:B------:R-:W-:Y:S01]  /*0140*/  IADD3.X R0, PT, PT, R0, UR5, R11, P0, P1 ;  /* 0x0000000500007c10 */ /* 0x000fe200087e240b */
[C---:B------:R-:W-:Y:S01]  /*0150*/  IMAD R15, R4.reuse, 0x8, R3 ;  /* 0x00000008040f7824 */ /* 0x040fe200078e0203 */
[-C--:B------:R-:W-:Y:S02]  /*0160*/  IADD3 R10, P0, PT, R7, R2.reuse, RZ ;  /* 0x00000002070a7210 */ /* 0x080fe40007f1e0ff */
[----:B------:R-:W-:Y:S02]  /*0170*/  IADD3 R12, P1, PT, R3, R2, RZ ;  /* 0x00000002030c7210 */ /* 0x000fe40007f3e0ff */
[----:B------:R-:W-:Y:S01]  /*0180*/  LEA.HI.X.SX32 R11, R7, R0, 0x1, P0 ;  /* 0x00000000070b7211 */ /* 0x000fe200000f0eff */
[C---:B------:R-:W-:Y:S01]  /*0190*/  IMAD R7, R4.reuse, 0x8, R15 ;  /* 0x0000000804077824 */ /* 0x040fe200078e020f */
[----:B------:R-:W-:Y:S02]  /*01a0*/  IADD3 R14, P0, PT, R15, R2, RZ ;  /* 0x000000020f0e7210 */ /* 0x000fe40007f1e0ff */
[-C--:B------:R-:W-:Y:S01]  /*01b0*/  LEA.HI.X.SX32 R13, R3, R0.reuse, 0x1, P1 ;  /* 0x00000000030d7211 */ /* 0x080fe200008f0eff */
[C---:B------:R-:W-:Y:S01]  /*01c0*/  IMAD R19, R4.reuse, 0x8, R7 ;  /* 0x0000000804137824 */ /* 0x040fe200078e0207 */
[----:B------:R-:W-:Y:S01]  /*01d0*/  LEA.HI.X.SX32 R15, R15, R0, 0x1, P0 ;  /* 0x000000000f0f7211 */ /* 0x000fe200000f0eff */
[----:B---3--:R-:W2:Y:S01]  /*01e0*/  LDG.E.U8 R3, desc[UR16][R10.64] ;  /* 0x000000100a037981 */ /* 0x008ea2000c1e1100 */
[----:B------:R-:W-:Y:S01]  /*01f0*/  IADD3 R16, P0, PT, R7, R2, RZ ;  /* 0x0000000207107210 */ /* 0x000fe20007f1e0ff */
[----:B------:R-:W-:-:S02]  /*0200*/  IMAD R21, R4, 0x8, R19 ;  /* 0x0000000804157824 */ /* 0x000fc400078e0213 */
[----:B------:R-:W2:Y:S01]  /*0210*/  LDG.E.U8 R8, desc[UR16][R12.64] ;  /* 0x000000100c087981 */ /* 0x000ea2000c1e1100 */
[----:B------:R-:W-:Y:S01]  /*0220*/  LEA.HI.X.SX32 R17, R7, R0, 0x1, P0 ;  /* 0x0000000007117211 */ /* 0x000fe200000f0eff */
[C---:B------:R-:W-:Y:S01]  /*0230*/  IMAD R23, R4.reuse, 0x8, R21 ;  /* 0x0000000804177824 */ /* 0x040fe200078e0215 */
[C---:B------:R-:W-:Y:S01]  /*0240*/  IADD3 R18, P0, PT, R19.reuse, R2, RZ ;  /* 0x0000000213127210 */ /* 0x040fe20007f1e0ff */
[----:B------:R0:W3:Y:S02]  /*0250*/  LDG.E.U8 R7, desc[UR16][R14.64] ;  /* 0x000000100e077981 */ /* 0x0000e4000c1e1100 */
[C---:B------:R-:W-:Y:S01]  /*0260*/  IMAD R25, R4.reuse, 0x8, R23 ;  /* 0x0000000804197824 */ /* 0x040fe200078e0217 */
[----:B------:R-:W-:Y:S01]  /*0270*/  LEA.HI.X.SX32 R19, R19, R0, 0x1, P0 ;  /* 0x0000000013137211 */ /* 0x000fe200000f0eff */
[----:B------:R1:W3:Y:S01]  /*0280*/  LDG.E.U8 R10, desc[UR16][R16.64] ;  /* 0x00000010100a7981 */ /* 0x0002e2000c1e1100 */
[-C--:B------:R-:W-:Y:S02]  /*0290*/  IADD3 R20, P0, PT, R21, R2.reuse, RZ ;  /* 0x0000000215147210 */ /* 0x080fe40007f1e0ff */
[----:B------:R-:W-:Y:S01]  /*02a0*/  IADD3 R22, P1, PT, R23, R2, RZ ;  /* 0x0000000217167210 */ /* 0x000fe20007f3e0ff */
[----:B------:R4:W5:Y:S01]  /*02b0*/  LDG.E.U8 R11, desc[UR16][R18.64] ;  /* 0x00000010120b7981 */ /* 0x000962000c1e1100 */
[----:B------:R-:W-:Y:S01]  /*02c0*/  LEA.HI.X.SX32 R21, R21, R0, 0x1, P0 ;  /* 0x0000000015157211 */ /* 0x000fe200000f0eff */
[----:B0-----:R-:W-:Y:S01]  /*02d0*/  IMAD R15, R4, 0x8, R25 ;  /* 0x00000008040f7824 */ /* 0x001fe200078e0219 */
[----:B------:R-:W-:-:S03]  /*02e0*/  IADD3 R24, P0, PT, R25, R2, RZ ;  /* 0x0000000219187210 */ /* 0x000fc60007f1e0ff */
[C---:B------:R-:W-:Y:S01]  /*02f0*/  IMAD R27, R4.reuse, 0x8, R15 ;  /* 0x00000008041b7824 */ /* 0x040fe200078e020f */
[----:B------:R-:W-:Y:S01]  /*0300*/  LEA.HI.X.SX32 R25, R25, R0, 0x1, P0 ;  /* 0x0000000019197211 */ /* 0x000fe200000f0eff */
[----:B------:R0:W5:Y:S01]  /*0310*/  LDG.E.U8 R12, desc[UR16][R20.64] ;  /* 0x00000010140c7981 */ /* 0x000162000c1e1100 */
[----:B-1----:R-:W-:Y:S01]  /*0320*/  IADD3 R16, P0, PT, R15, R2, RZ ;  /* 0x000000020f107210 */ /* 0x002fe20007f1e0ff */
[C---:B------:R-:W-:Y:S01]  /*0330*/  IMAD R29, R4.reuse, 0x8, R27 ;  /* 0x00000008041d7824 */ /* 0x040fe200078e021b */
[-C--:B------:R-:W-:Y:S01]  /*0340*/  LEA.HI.X.SX32 R23, R23, R0.reuse, 0x1, P1 ;  /* 0x0000000017177211 */ /* 0x080fe200008f0eff */
[----:B------:R-:W2:Y:S01]  /*0350*/  LDG.E.U8 R14, desc[UR16][R24.64] ;  /* 0x00000010180e7981 */ /* 0x000ea2000c1e1100 */
[----:B------:R-:W-:Y:S01]  /*0360*/  LEA.HI.X.SX32 R17, R15, R0, 0x1, P0 ;  /* 0x000000000f117211 */ /* 0x000fe200000f0eff */
[----:B------:R-:W-:Y:S01]  /*0370*/  IMAD R31, R4, 0x8, R29 ;  /* 0x00000008041f7824 */ /* 0x000fe200078e021d */
[-C--:B----4-:R-:W-:Y:S01]  /*0380*/  IADD3 R18, P0, PT, R27, R2.reuse, RZ ;  /* 0x000000021b127210 */ /* 0x090fe20007f1e0ff */
[----:B------:R1:W4:Y:S01]  /*0390*/  LDG.E.U8 R13, desc[UR16][R22.64] ;  /* 0x00000010160d7981 */ /* 0x000322000c1e1100 */
[----:B------:R-:W-:-:S02]  /*03a0*/  IADD3 R26, P1, PT, R29, R2, RZ ;  /* 0x000000021d1a7210 */ /* 0x000fc40007f3e0ff */
[----:B------:R-:W-:Y:S01]  /*03b0*/  LEA.HI.X.SX32 R19, R27, R0, 0x1, P0 ;  /* 0x000000001b137211 */ /* 0x000fe200000f0eff */
[----:B------:R1:W2:Y:S01]  /*03c0*/  LDG.E.U8 R15, desc[UR16][R16.64] ;  /* 0x00000010100f7981 */ /* 0x0002a2000c1e1100 */
[----:B0-----:R-:W-:Y:S01]  /*03d0*/  IADD3 R20, P0, PT, R31, R2, RZ ;  /* 0x000000021f147210 */ /* 0x001fe20007f1e0ff */
[----:B-1----:R-:W-:-:S03]  /*03e0*/  IMAD R23, R4, 0x8, R31 ;  /* 0x0000000804177824 */ /* 0x002fc600078e021f */
[-C--:B------:R-:W-:Y:S01]  /*03f0*/  LEA.HI.X.SX32 R21, R31, R0.reuse, 0x1, P0 ;  /* 0x000000001f157211 */ /* 0x080fe200000f0eff */
[----:B------:R0:W2:Y:S01]  /*0400*/  LDG.E.U8 R30, desc[UR16][R18.64] ;  /* 0x00000010121e7981 */ /* 0x0000a2000c1e1100 */
[C---:B------:R-:W-:Y:S01]  /*0410*/  IMAD R25, R4.reuse, 0x8, R23 ;  /* 0x0000000804197824 */ /* 0x040fe200078e0217 */
[----:B------:R-:W-:Y:S02]  /*0420*/  LEA.HI.X.SX32 R27, R29, R0, 0x1, P1 ;  /* 0x000000001d1b7211 */ /* 0x000fe400008f0eff */
[----:B------:R-:W2:Y:S01]  /*0430*/  LDG.E.U8 R33, desc[UR16][R20.64] ;  /* 0x0000001014217981 */ /* 0x000ea2000c1e1100 */
[C---:B------:R-:W-:Y:S01]  /*0440*/  IADD3 R22, P0, PT, R23.reuse, R2, RZ ;  /* 0x0000000217167210 */ /* 0x040fe20007f1e0ff */
[C---:B------:R-:W-:Y:S02]  /*0450*/  IMAD R29, R4.reuse, 0x8, R25 ;  /* 0x00000008041d7824 */ /* 0x040fe400078e0219 */
[----:B------:R1:W2:Y:S01]  /*0460*/  LDG.E.U8 R32, desc[UR16][R26.64] ;  /* 0x000000101a207981 */ /* 0x0002a2000c1e1100 */
[----:B------:R-:W-:Y:S01]  /*0470*/  LEA.HI.X.SX32 R23, R23, R0, 0x1, P0 ;  /* 0x0000000017177211 */ /* 0x000fe200000f0eff */
[----:B------:R-:W-:Y:S01]  /*0480*/  IMAD R31, R4, 0x8, R29 ;  /* 0x00000008041f7824 */ /* 0x000fe200078e021d */
[----:B------:R-:W-:-:S02]  /*0490*/  IADD3 R16, P0, PT, R25, R2, RZ ;  /* 0x0000000219107210 */ /* 0x000fc40007f1e0ff */
[----:B------:R-:W-:Y:S01]  /*04a0*/  IADD3 R24, P1, PT, R29, R2, RZ ;  /* 0x000000021d187210 */ /* 0x000fe20007f3e0ff */
[----:B------:R1:W2:Y:S01]  /*04b0*/  LDG.E.U8 R34, desc[UR16][R22.64] ;  /* 0x0000001016227981 */ /* 0x0002a2000c1e1100 */
[----:B------:R-:W-:Y:S02]  /*04c0*/  LEA.HI.X.SX32 R17, R25, R0, 0x1, P0 ;  /* 0x0000000019117211 */ /* 0x000fe400000f0eff */
[----:B0-----:R-:W-:Y:S01]  /*04d0*/  IADD3 R18, P0, PT, R31, R2, RZ ;  /* 0x000000021f127210 */ /* 0x001fe20007f1e0ff */
[C---:B-1----:R-:W-:Y:S01]  /*04e0*/  IMAD R27, R4.reuse, 0x8, R31 ;  /* 0x00000008041b7824 */ /* 0x042fe200078e021f */
[-C--:B------:R-:W-:Y:S01]  /*04f0*/  LEA.HI.X.SX32 R25, R29, R0.reuse, 0x1, P1 ;  /* 0x000000001d197211 */ /* 0x080fe200008f0eff */
[----:B------:R-:W2:Y:S01]  /*0500*/  LDG.E.U8 R35, desc[UR16][R16.64] ;  /* 0x0000001010237981 */ /* 0x000ea2000c1e1100 */
[----:B------:R-:W-:Y:S01]  /*0510*/  LEA.HI.X.SX32 R19, R31, R0, 0x1, P0 ;  /* 0x000000001f137211 */ /* 0x000fe200000f0eff */
[C---:B------:R-:W-:Y:S01]  /*0520*/  IMAD R29, R4.reuse, 0x8, R27 ;  /* 0x00000008041d7824 */ /* 0x040fe200078e021b */
[C---:B------:R-:W-:Y:S01]  /*0530*/  IADD3 R20, P0, PT, R27.reuse, R2, RZ ;  /* 0x000000021b147210 */ /* 0x040fe20007f1e0ff */
[----:B------:R0:W4:Y:S03]  /*0540*/  LDG.E.U8 R36, desc[UR16][R24.64] ;  /* 0x0000001018247981 */ /* 0x000126000c1e1100 */
[----:B------:R-:W-:Y:S01]  /*0550*/  LEA.HI.X.SX32 R21, R27, R0, 0x1, P0 ;  /* 0x000000001b157211 */ /* 0x000fe200000f0eff */
[C---:B------:R-:W-:Y:S01]  /*0560*/  IMAD R27, R4.reuse, 0x8, R29 ;  /* 0x00000008041b7824 */ /* 0x040fe200078e021d */
[C---:B------:R-:W-:Y:S01]  /*0570*/  IADD3 R22, P0, PT, R29.reuse, R2, RZ ;  /* 0x000000021d167210 */ /* 0x040fe20007f1e0ff */
[----:B------:R1:W4:Y:S02]  /*0580*/  LDG.E.U8 R37, desc[UR16][R18.64] ;  /* 0x0000001012257981 */ /* 0x000324000c1e1100 */
[C---:B------:R-:W-:Y:S01]  /*0590*/  IMAD R31, R4.reuse, 0x8, R27 ;  /* 0x00000008041f7824 */ /* 0x040fe200078e021b */
[----:B------:R-:W-:Y:S01]  /*05a0*/  LEA.HI.X.SX32 R23, R29, R0, 0x1, P0 ;  /* 0x000000001d177211 */ /* 0x000fe200000f0eff */
[----:B------:R1:W4:Y:S02]  /*05b0*/  LDG.E.U8 R38, desc[UR16][R20.64] ;  /* 0x0000001014267981 */ /* 0x000324000c1e1100 */
[C---:B0-----:R-:W-:Y:S01]  /*05c0*/  IMAD R25, R4.reuse, 0x8, R31 ;  /* 0x0000000804197824 */ /* 0x041fe200078e021f */
[C---:B------:R-:W-:Y:S01]  /*05d0*/  IADD3 R16, P0, PT, R31.reuse, R2, RZ ;  /* 0x000000021f107210 */ /* 0x040fe20007f1e0ff */
[----:B------:R0:W4:Y:S03]  /*05e0*/  LDG.E.U8 R39, desc[UR16][R22.64] ;  /* 0x0000001016277981 */ /* 0x000126000c1e1100 */
[----:B------:R-:W-:Y:S01]  /*05f0*/  LEA.HI.X.SX32 R17, R31, R0, 0x1, P0 ;  /* 0x000000001f117211 */ /* 0x000fe200000f0eff */
[----:B------:R-:W-:Y:S01]  /*0600*/  IMAD R29, R4, 0x8, R25 ;  /* 0x00000008041d7824 */ /* 0x000fe200078e0219 */
[----:B-1----:R-:W-:-:S02]  /*0610*/  IADD3 R18, P0, PT, R25, R2, RZ ;  /* 0x0000000219127210 */ /* 0x002fc40007f1e0ff */
[----:B------:R-:W-:Y:S01]  /*0620*/  IADD3 R26, P1, PT, R27, R2, RZ ;  /* 0x000000021b1a7210 */ /* 0x000fe20007f3e0ff */
[----:B------:R-:W4:Y:S01]  /*0630*/  LDG.E.U8 R41, desc[UR16][R16.64] ;  /* 0x0000001010297981 */ /* 0x000f22000c1e1100 */
[-C--:B------:R-:W-:Y:S01]  /*0640*/  LEA.HI.X.SX32 R19, R25, R0.reuse, 0x1, P0 ;  /* 0x0000000019137211 */ /* 0x080fe200000f0eff */
[C---:B------:R-:W-:Y:S01]  /*0650*/  IMAD R25, R4.reuse, 0x8, R29 ;  /* 0x0000000804197824 */ /* 0x040fe200078e021d */
[----:B------:R-:W-:Y:S02]  /*0660*/  LEA.HI.X.SX32 R27, R27, R0, 0x1, P1 ;  /* 0x000000001b1b7211 */ /* 0x000fe400008f0eff */
[C---:B------:R-:W-:Y:S01]  /*0670*/  IADD3 R20, P0, PT, R29.reuse, R2, RZ ;  /* 0x000000021d147210 */ /* 0x040fe20007f1e0ff */
[----:B------:R-:W-:Y:S01]  /*0680*/  IMAD R31, R4, 0x8, R25 ;  /* 0x00000008041f7824 */ /* 0x000fe200078e0219 */
[----:B------:R-:W4:Y:S02]  /*0690*/  LDG.E.U8 R42, desc[UR16][R18.64] ;  /* 0x00000010122a7981 */ /* 0x000f24000c1e1100 */
[----:B------:R-:W-:-:S02]  /*06a0*/  LEA.HI.X.SX32 R21, R29, R0, 0x1, P0 ;  /* 0x000000001d157211 */ /* 0x000fc400000f0eff */
[----:B------:R1:W4:Y:S01]  /*06b0*/  LDG.E.U8 R40, desc[UR16][R26.64] ;  /* 0x000000101a287981 */ /* 0x000322000c1e1100 */
[-C--:B0-----:R-:W-:Y:S02]  /*06c0*/  IADD3 R22, P0, PT, R31, R2.reuse, RZ ;  /* 0x000000021f167210 */ /* 0x081fe40007f1e0ff */
[----:B------:R-:W-:Y:S01]  /*06d0*/  IADD3 R24, P1, PT, R25, R2, RZ ;  /* 0x0000000219187210 */ /* 0x000fe20007f3e0ff */
[----:B------:R-:W4:Y:S01]  /*06e0*/  LDG.E.U8 R43, desc[UR16][R20.64] ;  /* 0x00000010142b7981 */ /* 0x000f22000c1e1100 */
[-C--:B------:R-:W-:Y:S01]  /*06f0*/  LEA.HI.X.SX32 R23, R31, R0.reuse, 0x1, P0 ;  /* 0x000000001f177211 */ /* 0x080fe200000f0eff */
[----:B-1----:R-:W-:Y:S01]  /*0700*/  IMAD R27, R4, 0x8, R31 ;  /* 0x00000008041b7824 */ /* 0x002fe200078e021f */
[----:B------:R-:W-:-:S03]  /*0710*/  LEA.HI.X.SX32 R25, R25, R0, 0x1, P1 ;  /* 0x0000000019197211 */ /* 0x000fc600008f0eff */
[----:B------:R-:W4:Y:S01]  /*0720*/  LDG.E.U8 R45, desc[UR16][R22.64] ;  /* 0x00000010162d7981 */ /* 0x000f22000c1e1100 */
[C---:B------:R-:W-:Y:S01]  /*0730*/  IMAD R29, R4.reuse, 0x8, R27 ;  /* 0x00000008041d7824 */ /* 0x040fe200078e021b */
[C---:B------:R-:W-:Y:S02]  /*0740*/  IADD3 R16, P0, PT, R27.reuse, R2, RZ ;  /* 0x000000021b107210 */ /* 0x040fe40007f1e0ff */
[----:B------:R0:W4:Y:S02]  /*0750*/  LDG.E.U8 R44, desc[UR16][R24.64] ;  /* 0x00000010182c7981 */ /* 0x000124000c1e1100 */
[----:B------:R-:W-:Y:S01]  /*0760*/  LEA.HI.X.SX32 R17, R27, R0, 0x1, P0 ;  /* 0x000000001b117211 */ /* 0x000fe200000f0eff */
[----:B------:R-:W-:Y:S01]  /*0770*/  IMAD R27, R4, 0x8, R29 ;  /* 0x00000008041b7824 */ /* 0x000fe200078e021d */
[----:B------:R-:W-:-:S03]  /*0780*/  IADD3 R18, P0, PT, R29, R2, RZ ;  /* 0x000000021d127210 */ /* 0x000fc60007f1e0ff */
        /* <DEDUP_REMOVED lines=8> */
[----:B------:R-:W-:-:S02]  /*0810*/  IADD3 R22, P0, PT, R25, R2, RZ ;  /* 0x0000000219167210 */ /* 0x000fc40007f1e0ff */
[----:B------:R-:W-:Y:S01]  /*0820*/  IADD3 R26, P1, PT, R27, R2, RZ ;  /* 0x000000021b1a7210 */ /* 0x000fe20007f3e0ff */
[----:B------:R-:W4:Y:S01]  /*0830*/  LDG.E.U8 R49, desc[UR16][R20.64] ;  /* 0x0000001014317981 */ /* 0x000f22000c1e1100 */
[-C--:B------:R-:W-:Y:S01]  /*0840*/  LEA.HI.X.SX32 R23, R25, R0.reuse, 0x1, P0 ;  /* 0x0000000019177211 */ /* 0x080fe200000f0eff */
[C---:B------:R-:W-:Y:S01]  /*0850*/  IMAD R25, R4.reuse, 0x8, R29 ;  /* 0x0000000804197824 */ /* 0x040fe200078e021d */
[----:B------:R-:W-:Y:S02]  /*0860*/  LEA.HI.X.SX32 R27, R27, R0, 0x1, P1 ;  /* 0x000000001b1b7211 */ /* 0x000fe400008f0eff */
[C---:B-1----:R-:W-:Y:S01]  /*0870*/  IADD3 R16, P0, PT, R29.reuse, R2, RZ ;  /* 0x000000021d107210 */ /* 0x042fe20007f1e0ff */
        /* <DEDUP_REMOVED lines=118> */
[----:B------:R0:W4:Y:S02]  /*0fe0*/  LDG.E.U8 R79, desc[UR16][R18.64] ;  /* 0x00000010124f7981 */ /* 0x000124000c1e1100 */
[C---:B------:R-:W-:Y:S01]  /*0ff0*/  IMAD R29, R4.reuse, 0x8, R25 ;  /* 0x00000008041d7824 */ /* 0x040fe200078e0219 */
[----:B------:R-:W-:Y:S02]  /*1000*/  LEA.HI.X.SX32 R21, R31, R0, 0x1, P0 ;  /* 0x000000001f157211 */ /* 0x000fe400000f0eff */
[-C--:B------:R-:W-:Y:S01]  /*1010*/  IADD3 R22, P0, PT, R25, R2.reuse, RZ ;  /* 0x0000000219167210 */ /* 0x080fe20007f1e0ff */
[----:B------:R-:W-:Y:S01]  /*1020*/  IMAD R31, R4, 0x8, R29 ;  /* 0x00000008041f7824 */ /* 0x000fe200078e021d */
[----:B------:R-:W-:-:S02]  /*1030*/  IADD3 R26, P1, PT, R27, R2, RZ ;  /* 0x000000021b1a7210 */ /* 0x000fc40007f3e0ff */
[----:B------:R-:W-:Y:S01]  /*1040*/  LEA.HI.X.SX32 R23, R25, R0, 0x1, P0 ;  /* 0x0000000019177211 */ /* 0x000fe200000f0eff */
[----:B-1----:R-:W-:Y:S01]  /*1050*/  IMAD R17, R4, 0x8, R31 ;  /* 0x0000000804117824 */ /* 0x002fe200078e021f */
[----:B------:R-:W-:Y:S01]  /*1060*/  IADD3 R24, P0, PT, R29, R2, RZ ;  /* 0x000000021d187210 */ /* 0x000fe20007f1e0ff */
[----:B------:R-:W4:Y:S01]  /*1070*/  LDG.E.U8 R21, desc[UR16][R20.64] ;  /* 0x0000001014157981 */ /* 0x000f22000c1e1100 */
[-C--:B------:R-:W-:Y:S02]  /*1080*/  LEA.HI.X.SX32 R27, R27, R0.reuse, 0x1, P1 ;  /* 0x000000001b1b7211 */ /* 0x080fe400008f0eff */
[----:B------:R-:W-:Y:S01]  /*1090*/  LEA.HI.X.SX32 R25, R29, R0, 0x1, P0 ;  /* 0x000000001d197211 */ /* 0x000fe200000f0eff */
[----:B------:R-:W4:Y:S01]  /*10a0*/  LDG.E.U8 R22, desc[UR16][R22.64] ;  /* 0x0000001016167981 */ /* 0x000f22000c1e1100 */
[-C--:B0-----:R-:W-:Y:S02]  /*10b0*/  IADD3 R18, P0, PT, R17, R2.reuse, RZ ;  /* 0x0000000211127210 */ /* 0x081fe40007f1e0ff */
[----:B------:R-:W-:Y:S01]  /*10c0*/  IADD3 R28, P1, PT, R31, R2, RZ ;  /* 0x000000021f1c7210 */ /* 0x000fe20007f3e0ff */
[----:B------:R-:W4:Y:S01]  /*10d0*/  LDG.E.U8 R26, desc[UR16][R26.64] ;  /* 0x000000101a1a7981 */ /* 0x000f22000c1e1100 */
[----:B------:R-:W-:-:S02]  /*10e0*/  LEA.HI.X.SX32 R19, R17, R0, 0x1, P0 ;  /* 0x0000000011137211 */ /* 0x000fc400000f0eff */
[----:B------:R-:W-:Y:S01]  /*10f0*/  LEA.HI.X.SX32 R29, R31, R0, 0x1, P1 ;  /* 0x000000001f1d7211 */ /* 0x000fe200008f0eff */
[----:B------:R-:W4:Y:S04]  /*1100*/  LDG.E.U8 R25, desc[UR16][R24.64] ;  /* 0x0000001018197981 */ /* 0x000f28000c1e1100 */
[----:B------:R-:W4:Y:S04]  /*1110*/  LDG.E.U8 R28, desc[UR16][R28.64] ;  /* 0x000000101c1c7981 */ /* 0x000f28000c1e1100 */
[----:B------:R-:W4:Y:S01]  /*1120*/  LDG.E.U8 R19, desc[UR16][R18.64] ;  /* 0x0000001012137981 */ /* 0x000f22000c1e1100 */
[----:B------:R-:W0:Y:S01]  /*1130*/  S2UR UR4, SR_CgaCtaId ;  /* 0x00000000000479c3 */ /* 0x000e220000008800 */
[----:B------:R-:W-:-:S02]  /*1140*/  LOP3.LUT R0, R6, 0xc0, RZ, 0xc0, !PT ;  /* 0x000000c006007812 */ /* 0x000fc400078ec0ff */
[----:B------:R-:W-:Y:S01]  /*1150*/  LOP3.LUT R16, R6, 0xff, RZ, 0xc0, !PT ;  /* 0x000000ff06107812 */ /* 0x000fe200078ec0ff */
[----:B--2---:R-:W-:Y:S02]  /*1160*/  IMAD R3, R8, 0x100, R3 ;  /* 0x0000010008037824 */ /* 0x004fe400078e0203 */
[----:B---3--:R-:W-:Y:S01]  /*1170*/  IMAD R7, R10, 0x100, R7 ;  /* 0x000001000a077824 */ /* 0x008fe200078e0207 */
[----:B------:R-:W-:Y:S01]  /*1180*/  SHF.R.U32.HI R17, RZ, 0x2, R0 ;  /* 0x00000002ff117819 */ /* 0x000fe20000011600 */
[----:B------:R-:W-:Y:S01]  /*1190*/  UMOV UR13, 0x400 ;  /* 0x00000400000d7882 */ /* 0x000fe20000000000 */
[----:B------:R-:W-:Y:S01]  /*11a0*/  IMAD.SHL.U32 R0, R16, 0x2, RZ ;  /* 0x0000000210007824 */ /* 0x000fe200078e00ff */
[----:B------:R-:W-:Y:S01]  /*11b0*/  F2FP.F16.E4M3.UNPACK_B R3, R3 ;  /* 0x00000003ff03723e */ /* 0x000fe200020006ff */
[----:B-----5:R-:W-:Y:S01]  /*11c0*/  IMAD R11, R12, 0x100, R11 ;  /* 0x000001000c0b7824 */ /* 0x020fe200078e020b */
[----:B------:R-:W-:Y:S01]  /*11d0*/  F2FP.F16.E4M3.UNPACK_B R7, R7 ;  /* 0x00000007ff07723e */ /* 0x000fe200020006ff */
[----:B------:R-:W-:-:S02]  /*11e0*/  IMAD R15, R30, 0x100, R15 ;  /* 0x000001001e0f7824 */ /* 0x000fc400078e020f */
[----:B------:R-:W-:Y:S01]  /*11f0*/  IMAD R32, R33, 0x100, R32 ;  /* 0x0000010021207824 */ /* 0x000fe200078e0220 */
[----:B------:R-:W-:Y:S02]  /*1200*/  LOP3.LUT R17, R0, R17, RZ, 0x3c, !PT ;  /* 0x0000001100117212 */ /* 0x000fe400078e3cff */
[----:B------:R-:W-:Y:S02]  /*1210*/  PRMT R0, R3, 0x7632, R0 ;  /* 0x0000763203007816 */ /* 0x000fe40000000000 */
[----:B------:R-:W-:Y:S01]  /*1220*/  PRMT R2, R7, 0x7632, R2 ;  /* 0x0000763207027816 */ /* 0x000fe20000000002 */
[----:B0-----:R-:W-:Y:S01]  /*1230*/  ULEA UR13, UR4, UR13, 0x18 ;  /* 0x0000000d040d7291 */ /* 0x001fe2000f8ec0ff */
[----:B------:R-:W-:Y:S01]  /*1240*/  F2FP.F16.E4M3.UNPACK_B R11, R11 ;  /* 0x0000000bff0b723e */ /* 0x000fe200020006ff */
[----:B----4-:R-:W-:Y:S01]  /*1250*/  IMAD R13, R14, 0x100, R13 ;  /* 0x000001000e0d7824 */ /* 0x010fe200078e020d */
[----:B------:R-:W-:Y:S01]  /*1260*/  F2FP.F16.E4M3.UNPACK_B R15, R15 ;  /* 0x0000000fff0f723e */ /* 0x000fe200020006ff */
[----:B------:R-:W-:Y:S01]  /*1270*/  IMAD R34, R35, 0x100, R34 ;  /* 0x0000010023227824 */ /* 0x000fe200078e0222 */
[----:B------:R-:W-:Y:S01]  /*1280*/  F2FP.F16.E4M3.UNPACK_B R32, R32 ;  /* 0x00000020ff20723e */ /* 0x000fe200020006ff */
[----:B------:R-:W-:-:S03]  /*1290*/  IMAD R38, R39, 0x100, R38 ;  /* 0x0000010027267824 */ /* 0x000fc600078e0226 */
[----:B------:R0:W-:Y:S01]  /*12a0*/  STS.U16 [R17+UR13], R3 ;  /* 0x0000000311007988 */ /* 0x0001e2000800040d */
[----:B------:R-:W-:-:S03]  /*12b0*/  F2FP.F16.E4M3.UNPACK_B R13, R13 ;  /* 0x0000000dff0d723e */ /* 0x000fc600020006ff */
[----:B------:R1:W-:Y:S01]  /*12c0*/  STS.U16 [R17+UR13+0x200], R0 ;  /* 0x0002000011007988 */ /* 0x0003e2000800040d */
[----:B------:R-:W-:-:S03]  /*12d0*/  IMAD R40, R41, 0x100, R40 ;  /* 0x0000010029287824 */ /* 0x000fc600078e0228 */
[----:B------:R2:W-:Y:S01]  /*12e0*/  STS.U16 [R17+UR13+0x600], R2 ;  /* 0x0006000211007988 */ /* 0x0005e2000800040d */
[----:B0-----:R-:W-:Y:S01]  /*12f0*/  PRMT R3, R11, 0x7632, R3 ;  /* 0x000076320b037816 */ /* 0x001fe20000000003 */
[----:B------:R-:W-:Y:S01]  /*1300*/  IMAD R36, R37, 0x100, R36 ;  /* 0x0000010025247824 */ /* 0x000fe200078e0224 */
[----:B------:R-:W-:Y:S02]  /*1310*/  F2FP.F16.E4M3.UNPACK_B R34, R34 ;  /* 0x00000022ff22723e */ /* 0x000fe400020006ff */
[----:B-1----:R-:W-:Y:S01]  /*1320*/  PRMT R0, R15, 0x7632, R0 ;  /* 0x000076320f007816 */ /* 0x002fe20000000000 */
[----:B------:R-:W-:Y:S01]  /*1330*/  IMAD R42, R43, 0x100, R42 ;  /* 0x000001002b2a7824 */ /* 0x000fe200078e022a */
[----:B------:R-:W-:Y:S02]  /*1340*/  F2FP.F16.E4M3.UNPACK_B R38, R38 ;  /* 0x00000026ff26723e */ /* 0x000fe400020006ff */
[----:B--2---:R-:W-:Y:S02]  /*1350*/  PRMT R2, R32, 0x7632, R2 ;  /* 0x0000763220027816 */ /* 0x004fe40000000002 */
[----:B------:R-:W-:Y:S01]  /*1360*/  F2FP.F16.E4M3.UNPACK_B R40, R40 ;  /* 0x00000028ff28723e */ /* 0x000fe200020006ff */
[----:B------:R0:W-:Y:S01]  /*1370*/  STS.U16 [R17+UR13+0xa00], R3 ;  /* 0x000a000311007988 */ /* 0x0001e2000800040d */
[----:B------:R-:W-:-:S03]  /*1380*/  PRMT R4, R13, 0x7632, R4 ;  /* 0x000076320d047816 */ /* 0x000fc60000000004 */
[----:B------:R1:W-:Y:S01]  /*1390*/  STS.U16 [R17+UR13+0x1200], R0 ;  /* 0x0012000011007988 */ /* 0x0003e2000800040d */
[----:B------:R-:W-:-:S03]  /*13a0*/  F2FP.F16.E4M3.UNPACK_B R36, R36 ;  /* 0x00000024ff24723e */ /* 0x000fc600020006ff */
[----:B------:R2:W-:Y:S01]  /*13b0*/  STS.U16 [R17+UR13+0x1600], R2 ;  /* 0x0016000211007988 */ /* 0x0005e2000800040d */
[----:B0-----:R-:W-:Y:S01]  /*13c0*/  PRMT R3, R34, 0x7632, R3 ;  /* 0x0000763222037816 */ /* 0x001fe20000000003 */
[----:B------:R-:W-:Y:S01]  /*13d0*/  IMAD R46, R47, 0x100, R46 ;  /* 0x000001002f2e7824 */ /* 0x000fe200078e022e */
[----:B-1----:R-:W-:Y:S02]  /*13e0*/  PRMT R0, R38, 0x7632, R0 ;  /* 0x0000763226007816 */ /* 0x002fe40000000000 */
[----:B--2---:R-:W-:Y:S01]  /*13f0*/  PRMT R2, R40, 0x7632, R2 ;  /* 0x0000763228027816 */ /* 0x004fe20000000002 */
[----:B------:R-:W-:Y:S01]  /*1400*/  IMAD R44, R45, 0x100, R44 ;  /* 0x000001002d2c7824 */ /* 0x000fe200078e022c */
[----:B------:R-:W-:Y:S02]  /*1410*/  F2FP.F16.E4M3.UNPACK_B R42, R42 ;  /* 0x0000002aff2a723e */ /* 0x000fe400020006ff */
[----:B------:R-:W-:Y:S01]  /*1420*/  F2FP.F16.E4M3.UNPACK_B R46, R46 ;  /* 0x0000002eff2e723e */ /* 0x000fe200020006ff */
[----:B------:R0:W-:Y:S01]  /*1430*/  STS.U16 [R17+UR13+0xe00], R4 ;  /* 0x000e000411007988 */ /* 0x0001e2000800040d */
[----:B------:R-:W-:-:S03]  /*1440*/  IMAD R48, R49, 0x100, R48 ;  /* 0x0000010031307824 */ /* 0x000fc600078e0230 */
[----:B------:R1:W-:Y:S01]  /*1450*/  STS.U16 [R17+UR13+0x1a00], R3 ;  /* 0x001a000311007988 */ /* 0x0003e2000800040d */
[----:B------:R-:W-:Y:S01]  /*1460*/  IMAD R50, R51, 0x100, R50 ;  /* 0x0000010033327824 */ /* 0x000fe200078e0232 */
[----:B------:R-:W-:Y:S02]  /*1470*/  F2FP.F16.E4M3.UNPACK_B R48, R48 ;  /* 0x00000030ff30723e */ /* 0x000fe400020006ff */
[----:B------:R2:W-:Y:S01]  /*1480*/  STS.U16 [R17+UR13+0x2200], R0 ;  /* 0x0022000011007988 */ /* 0x0005e2000800040d */
[----:B0-----:R-:W-:-:S03]  /*1490*/  PRMT R4, R36, 0x7632, R4 ;  /* 0x0000763224047816 */ /* 0x001fc60000000004 */
[----:B------:R0:W-:Y:S01]  /*14a0*/  STS.U16 [R17+UR13+0x2600], R2 ;  /* 0x0026000211007988 */ /* 0x0001e2000800040d */
[----:B-1----:R-:W-:Y:S02]  /*14b0*/  PRMT R3, R42, 0x7632, R3 ;  /* 0x000076322a037816 */ /* 0x002fe40000000003 */
[----:B------:R-:W-:Y:S02]  /*14c0*/  F2FP.F16.E4M3.UNPACK_B R44, R44 ;  /* 0x0000002cff2c723e */ /* 0x000fe400020006ff */
[----:B--2---:R-:W-:Y:S01]  /*14d0*/  PRMT R0, R46, 0x7632, R0 ;  /* 0x000076322e007816 */ /* 0x004fe20000000000 */
[----:B------:R-:W-:Y:S01]  /*14e0*/  IMAD R52, R53, 0x100, R52 ;  /* 0x0000010035347824 */ /* 0x000fe200078e0234 */
[----:B------:R-:W-:Y:S02]  /*14f0*/  F2FP.F16.E4M3.UNPACK_B R50, R50 ;  /* 0x00000032ff32723e */ /* 0x000fe400020006ff */
[----:B0-----:R-:W-:Y:S01]  /*1500*/  PRMT R2, R48, 0x7632, R2 ;  /* 0x0000763230027816 */ /* 0x001fe20000000002 */
[----:B------:R0:W-:Y:S01]  /*1510*/  STS.U16 [R17+UR13+0x1e00], R4 ;  /* 0x001e000411007988 */ /* 0x0001e2000800040d */
[----:B------:R-:W-:-:S03]  /*1520*/  IMAD R54, R55, 0x100, R54 ;  /* 0x0000010037367824 */ /* 0x000fc600078e0236 */
[----:B------:R1:W-:Y:S02]  /*1530*/  STS.U16 [R17+UR13+0x2a00], R3 ;  /* 0x002a000311007988 */ /* 0x0003e4000800040d */
[----:B------:R-:W-:Y:S02]  /*1540*/  F2FP.F16.E4M3.UNPACK_B R54, R54 ;  /* 0x00000036ff36723e */ /* 0x000fe400020006ff */
[----:B------:R2:W-:Y:S01]  /*1550*/  STS.U16 [R17+UR13+0x3200], R0 ;  /* 0x0032000011007988 */ /* 0x0005e2000800040d */
[----:B0-----:R-:W-:-:S03]  /*1560*/  PRMT R4, R44, 0x7632, R4 ;  /* 0x000076322c047816 */ /* 0x001fc60000000004 */
[----:B------:R0:W-:Y:S01]  /*1570*/  STS.U16 [R17+UR13+0x3600], R2 ;  /* 0x0036000211007988 */ /* 0x0001e2000800040d */
[----:B------:R-:W-:Y:S01]  /*1580*/  IMAD R56, R57, 0x100, R56 ;  /* 0x0000010039387824 */ /* 0x000fe200078e0238 */
[----:B-1----:R-:W-:Y:S01]  /*1590*/  PRMT R3, R50, 0x7632, R3 ;  /* 0x0000763232037816 */ /* 0x002fe20000000003 */
[----:B------:R-:W-:-:S03]  /*15a0*/  IMAD R58, R59, 0x100, R58 ;  /* 0x000001003b3a7824 */ /* 0x000fc600078e023a */
[----:B------:R-:W-:Y:S02]  /*15b0*/  F2FP.F16.E4M3.UNPACK_B R56, R56 ;  /* 0x00000038ff38723e */ /* 0x000fe400020006ff */
[----:B--2---:R-:W-:Y:S02]  /*15c0*/  PRMT R0, R54, 0x7632, R0 ;  /* 0x0000763236007816 */ /* 0x004fe40000000000 */
[----:B0-----:R-:W-:Y:S02]  /*15d0*/  PRMT R2, R56, 0x7632, R2 ;  /* 0x0000763238027816 */ /* 0x001fe40000000002 */
[----:B------:R-:W-:Y:S02]  /*15e0*/  F2FP.F16.E4M3.UNPACK_B R52, R52 ;  /* 0x00000034ff34723e */ /* 0x000fe400020006ff */
[----:B------:R-:W-:Y:S01]  /*15f0*/  F2FP.F16.E4M3.UNPACK_B R58, R58 ;  /* 0x0000003aff3a723e */ /* 0x000fe200020006ff */
[----:B------:R0:W-:Y:S01]  /*1600*/  STS.U16 [R17+UR13+0x2e00], R4 ;  /* 0x002e000411007988 */ /* 0x0001e2000800040d */
[----:B------:R-:W-:-:S03]  /*1610*/  IMAD R60, R61, 0x100, R60 ;  /* 0x000001003d3c7824 */ /* 0x000fc600078e023c */
[----:B------:R1:W-:Y:S01]  /*1620*/  STS.U16 [R17+UR13+0x3a00], R3 ;  /* 0x003a000311007988 */ /* 0x0003e2000800040d */
[----:B------:R-:W-:-:S03]  /*1630*/  VIADD R86, R9, 0x20 ;  /* 0x0000002009567836 */ /* 0x000fc60000000000 */
[----:B------:R2:W-:Y:S01]  /*1640*/  STS.U16 [R17+UR13+0x4200], R0 ;  /* 0x0042000011007988 */ /* 0x0005e2000800040d */
[----:B------:R-:W-:-:S03]  /*1650*/  IMAD R62, R63, 0x100, R62 ;  /* 0x000001003f3e7824 */ /* 0x000fc600078e023e */
[----:B------:R3:W-:Y:S02]  /*1660*/  STS.U16 [R17+UR13+0x4600], R2 ;  /* 0x0046000211007988 */ /* 0x0007e4000800040d */
[----:B------:R-:W-:Y:S02]  /*1670*/  F2FP.F16.E4M3.UNPACK_B R62, R62 ;  /* 0x0000003eff3e723e */ /* 0x000fe400020006ff */
[----:B0-----:R-:W-:Y:S02]  /*1680*/  PRMT R4, R52, 0x7632, R4 ;  /* 0x0000763234047816 */ /* 0x001fe40000000004 */
[----:B-1----:R-:W-:Y:S01]  /*1690*/  PRMT R3, R58, 0x7632, R3 ;  /* 0x000076323a037816 */ /* 0x002fe20000000003 */
[----:B------:R-:W-:Y:S01]  /*16a0*/  IMAD R64, R65, 0x100, R64 ;  /* 0x0000010041407824 */ /* 0x000fe200078e0240 */
[----:B--2---:R-:W-:Y:S01]  /*16b0*/  PRMT R0, R62, 0x7632, R0 ;  /* 0x000076323e007816 */ /* 0x004fe20000000000 */
[----:B------:R-:W-:-:S03]  /*16c0*/  IMAD R66, R67, 0x100, R66 ;  /* 0x0000010043427824 */ /* 0x000fc600078e0242 */
[----:B------:R-:W-:Y:S02]  /*16d0*/  F2FP.F16.E4M3.UNPACK_B R64, R64 ;  /* 0x00000040ff40723e */ /* 0x000fe400020006ff */
[----:B------:R-:W-:Y:S02]  /*16e0*/  F2FP.F16.E4M3.UNPACK_B R60, R60 ;  /* 0x0000003cff3c723e */ /* 0x000fe400020006ff */
[----:B---3--:R-:W-:Y:S02]  /*16f0*/  PRMT R2, R64, 0x7632, R2 ;  /* 0x0000763240027816 */ /* 0x008fe40000000002 */
[----:B------:R-:W-:Y:S01]  /*1700*/  F2FP.F16.E4M3.UNPACK_B R66, R66 ;  /* 0x00000042ff42723e */ /* 0x000fe200020006ff */
[----:B------:R-:W-:Y:S01]  /*1710*/  IMAD R68, R69, 0x100, R68 ;  /* 0x0000010045447824 */ /* 0x000fe200078e0244 */
[----:B------:R0:W-:Y:S01]  /*1720*/  STS.U16 [R17+UR13+0x3e00], R4 ;  /* 0x003e000411007988 */ /* 0x0001e2000800040d */
[----:B------:R-:W-:-:S03]  /*1730*/  ISETP.GE.AND P0, PT, R86, 0x1, PT ;  /* 0x000000015600780c */ /* 0x000fc60003f06270 */
[----:B------:R-:W-:Y:S01]  /*1740*/  F2FP.F16.E4M3.UNPACK_B R68, R68 ;  /* 0x00000044ff44723e */ /* 0x000fe200020006ff */
[----:B------:R1:W-:Y:S01]  /*1750*/  STS.U16 [R17+UR13+0x4a00], R3 ;  /* 0x004a000311007988 */ /* 0x0003e2000800040d */
[----:B------:R-:W-:-:S03]  /*1760*/  IMAD R70, R71, 0x100, R70 ;  /* 0x0000010047467824 */ /* 0x000fc600078e0246 */
[----:B------:R2:W-:Y:S02]  /*1770*/  STS.U16 [R17+UR13+0x5200], R0 ;  /* 0x0052000011007988 */ /* 0x0005e4000800040d */
[----:B------:R-:W-:Y:S02]  /*1780*/  F2FP.F16.E4M3.UNPACK_B R70, R70 ;  /* 0x00000046ff46723e */ /* 0x000fe400020006ff */
[----:B------:R3:W-:Y:S01]  /*1790*/  STS.U16 [R17+UR13+0x5600], R2 ;  /* 0x0056000211007988 */ /* 0x0007e2000800040d */
[----:B0-----:R-:W-:Y:S02]  /*17a0*/  PRMT R4, R60, 0x7632, R4 ;  /* 0x000076323c047816 */ /* 0x001fe40000000004 */
[----:B-1----:R-:W-:Y:S02]  /*17b0*/  PRMT R3, R66, 0x7632, R3 ;  /* 0x0000763242037816 */ /* 0x002fe40000000003 */
[----:B--2---:R-:W-:Y:S02]  /*17c0*/  PRMT R0, R68, 0x7632, R0 ;  /* 0x0000763244007816 */ /* 0x004fe40000000000 */
[----:B---3--:R-:W-:Y:S01]  /*17d0*/  PRMT R2, R70, 0x7632, R2 ;  /* 0x0000763246027816 */ /* 0x008fe20000000002 */
[----:B------:R-:W-:-:S02]  /*17e0*/  IMAD R72, R73, 0x100, R72 ;  /* 0x0000010049487824 */ /* 0x000fc400078e0248 */
[----:B------:R-:W-:-:S03]  /*17f0*/  IMAD R74, R75, 0x100, R74 ;  /* 0x000001004b4a7824 */ /* 0x000fc600078e024a */
[----:B------:R-:W-:Y:S01]  /*1800*/  F2FP.F16.E4M3.UNPACK_B R72, R72 ;  /* 0x00000048ff48723e */ /* 0x000fe200020006ff */
[----:B------:R-:W-:Y:S01]  /*1810*/  STS.U16 [R17+UR13+0x400], R7 ;  /* 0x0004000711007988 */ /* 0x000fe2000800040d */
[----:B------:R-:W-:Y:S01]  /*1820*/  F2FP.F16.E4M3.UNPACK_B R74, R74 ;  /* 0x0000004aff4a723e */ /* 0x000fe200020006ff */
[----:B------:R-:W-:Y:S02]  /*1830*/  IMAD R76, R77, 0x100, R76 ;  /* 0x000001004d4c7824 */ /* 0x000fe400078e024c */
[----:B------:R-:W-:Y:S03]  /*1840*/  STS.U16 [R17+UR13+0x4e00], R4 ;  /* 0x004e000411007988 */ /* 0x000fe6000800040d */
[----:B------:R-:W-:Y:S01]  /*1850*/  F2FP.F16.E4M3.UNPACK_B R76, R76 ;  /* 0x0000004cff4c723e */ /* 0x000fe200020006ff */
[----:B------:R0:W-:Y:S01]  /*1860*/  STS.U16 [R17+UR13+0x5a00], R3 ;  /* 0x005a000311007988 */ /* 0x0001e2000800040d */
[----:B------:R-:W-:-:S03]  /*1870*/  IMAD R78, R79, 0x100, R78 ;  /* 0x000001004f4e7824 */ /* 0x000fc600078e024e */
[----:B------:R1:W-:Y:S02]  /*1880*/  STS.U16 [R17+UR13+0x5e00], R0 ;  /* 0x005e000011007988 */ /* 0x0003e4000800040d */
[----:B------:R-:W-:Y:S02]  /*1890*/  F2FP.F16.E4M3.UNPACK_B R78, R78 ;  /* 0x0000004eff4e723e */ /* 0x000fe400020006ff */
[----:B------:R2:W-:Y:S01]  /*18a0*/  STS.U16 [R17+UR13+0x6200], R2 ;  /* 0x0062000211007988 */ /* 0x0005e2000800040d */
[----:B0-----:R-:W-:Y:S02]  /*18b0*/  PRMT R3, R72, 0x7632, R3 ;  /* 0x0000763248037816 */ /* 0x001fe40000000003 */
[----:B------:R-:W-:Y:S02]  /*18c0*/  PRMT R4, R76, 0x7632, R4 ;  /* 0x000076324c047816 */ /* 0x000fe40000000004 */
[----:B-1----:R-:W-:Y:S01]  /*18d0*/  PRMT R0, R74, 0x7632, R0 ;  /* 0x000076324a007816 */ /* 0x002fe20000000000 */
[----:B------:R-:W-:-:S02]  /*18e0*/  IMAD R21, R21, 0x100, R26 ;  /* 0x0000010015157824 */ /* 0x000fc400078e021a */
[----:B------:R-:W-:-:S03]  /*18f0*/  IMAD R22, R25, 0x100, R22 ;  /* 0x0000010019167824 */ /* 0x000fc600078e0216 */
[----:B------:R-:W-:Y:S01]  /*1900*/  F2FP.F16.E4M3.UNPACK_B R21, R21 ;  /* 0x00000015ff15723e */ /* 0x000fe200020006ff */
[----:B------:R-:W-:Y:S01]  /*1910*/  IMAD R19, R19, 0x100, R28 ;  /* 0x0000010013137824 */ /* 0x000fe200078e021c */
[----:B------:R-:W-:-:S04]  /*1920*/  F2FP.F16.E4M3.UNPACK_B R22, R22 ;  /* 0x00000016ff16723e */ /* 0x000fc800020006ff */
[----:B------:R-:W-:Y:S02]  /*1930*/  F2FP.F16.E4M3.UNPACK_B R19, R19 ;  /* 0x00000013ff13723e */ /* 0x000fe400020006ff */
[----:B--2---:R-:W-:Y:S02]  /*1940*/  PRMT R2, R78, 0x7632, R2 ;  /* 0x000076324e027816 */ /* 0x004fe40000000002 */
[----:B------:R-:W-:Y:S02]  /*1950*/  PRMT R7, R21, 0x7632, R7 ;  /* 0x0000763215077816 */ /* 0x000fe40000000007 */
[----:B------:R-:W-:Y:S02]  /*1960*/  PRMT R8, R22, 0x7632, R8 ;  /* 0x0000763216087816 */ /* 0x000fe40000000008 */
[----:B------:R-:W-:Y:S01]  /*1970*/  PRMT R10, R19, 0x7632, R10 ;  /* 0x00007632130a7816 */ /* 0x000fe2000000000a */
[----:B------:R-:W-:Y:S01]  /*1980*/  STS.U16 [R17+UR13+0x800], R11 ;  /* 0x0008000b11007988 */ /* 0x000fe2000800040d */
[----:B------:R-:W-:-:S03]  /*1990*/  IMAD.MOV.U32 R35, RZ, RZ, 0x3f800000 ;  /* 0x3f800000ff237424 */ /* 0x000fc600078e00ff */
[----:B------:R-:W-:Y:S01]  /*19a0*/  STS.U16 [R17+UR13+0xc00], R13 ;  /* 0x000c000d11007988 */ /* 0x000fe2000800040d */
[----:B------:R-:W-:-:S03]  /*19b0*/  IMAD.MOV.U32 R33, RZ, RZ, 0x3f800000 ;  /* 0x3f800000ff217424 */ /* 0x000fc600078e00ff */
[----:B------:R-:W-:Y:S01]  /*19c0*/  STS.U16 [R17+UR13+0x1000], R15 ;  /* 0x0010000f11007988 */ /* 0x000fe2000800040d */
[----:B------:R-:W-:-:S03]  /*19d0*/  CS2R R128, SRZ ;  /* 0x0000000000807805 */ /* 0x000fc6000001ff00 */
[----:B------:R0:W-:Y:S01]  /*19e0*/  STS.U16 [R17+UR13+0x1400], R32 ;  /* 0x0014002011007988 */ /* 0x0001e2000800040d */
[----:B------:R-:W-:-:S03]  /*19f0*/  CS2R R130, SRZ ;  /* 0x0000000000827805 */ /* 0x000fc6000001ff00 */
[----:B------:R1:W-:Y:S01]  /*1a00*/  STS.U16 [R17+UR13+0x1800], R34 ;  /* 0x0018002211007988 */ /* 0x0003e2000800040d */
[----:B------:R-:W-:-:S03]  /*1a10*/  CS2R R124, SRZ ;  /* 0x00000000007c7805 */ /* 0x000fc6000001ff00 */
[----:B------:R-:W-:Y:S01]  /*1a20*/  STS.U16 [R17+UR13+0x1c00], R36 ;  /* 0x001c002411007988 */ /* 0x000fe2000800040d */
[----:B------:R-:W-:-:S03]  /*1a30*/  CS2R R126, SRZ ;  /* 0x00000000007e7805 */ /* 0x000fc6000001ff00 */
[----:B------:R-:W-:Y:S01]  /*1a40*/  STS.U16 [R17+UR13+0x2000], R38 ;  /* 0x0020002611007988 */ /* 0x000fe2000800040d */
[----:B0-----:R-:W-:-:S03]  /*1a50*/  IMAD.MOV.U32 R32, RZ, RZ, 0x3f800000 ;  /* 0x3f800000ff207424 */ /* 0x001fc600078e00ff */
[----:B------:R-:W-:Y:S01]  /*1a60*/  STS.U16 [R17+UR13+0x2400], R40 ;  /* 0x0024002811007988 */ /* 0x000fe2000800040d */
[----:B-1----:R-:W-:-:S03]  /*1a70*/  IMAD.MOV.U32 R34, RZ, RZ, 0x3f800000 ;  /* 0x3f800000ff227424 */ /* 0x002fc600078e00ff */
[----:B------:R-:W-:Y:S01]  /*1a80*/  STS.U16 [R17+UR13+0x2800], R42 ;  /* 0x0028002a11007988 */ /* 0x000fe2000800040d */
[----:B------:R-:W-:-:S03]  /*1a90*/  CS2R R120, SRZ ;  /* 0x0000000000787805 */ /* 0x000fc6000001ff00 */
        /* <DEDUP_REMOVED lines=15> */
[----:B0-----:R-:W-:-:S03]  /*1b90*/  CS2R R52, SRZ ;  /* 0x0000000000347805 */ /* 0x001fc6000001ff00 */
[----:B------:R-:W-:Y:S01]  /*1ba0*/  STS.U16 [R17+UR13+0x4c00], R60 ;  /* 0x004c003c11007988 */ /* 0x000fe2000800040d */
[----:B-1----:R-:W-:-:S03]  /*1bb0*/  CS2R R54, SRZ ;  /* 0x0000000000367805 */ /* 0x002fc6000001ff00 */
        /* <DEDUP_REMOVED lines=12> */
[----:B------:R2:W-:Y:S01]  /*1c80*/  STS.U16 [R17+UR13+0x6600], R3 ;  /* 0x0066000311007988 */ /* 0x0005e2000800040d */
[----:B0-----:R-:W-:-:S03]  /*1c90*/  CS2R R68, SRZ ;  /* 0x0000000000447805 */ /* 0x001fc6000001ff00 */
[----:B------:R-:W-:Y:S01]  /*1ca0*/  STS.U16 [R17+UR13+0x6800], R74 ;  /* 0x0068004a11007988 */ /* 0x000fe2000800040d */
[----:B-1----:R-:W-:-:S03]  /*1cb0*/  CS2R R70, SRZ ;  /* 0x0000000000467805 */ /* 0x002fc6000001ff00 */
[----:B------:R0:W-:Y:S01]  /*1cc0*/  STS.U16 [R17+UR13+0x6a00], R0 ;  /* 0x006a000011007988 */ /* 0x0001e2000800040d */
[----:B------:R-:W-:-:S03]  /*1cd0*/  CS2R R96, SRZ ;  /* 0x0000000000607805 */ /* 0x000fc6000001ff00 */
[----:B------:R1:W-:Y:S01]  /*1ce0*/  STS.U16 [R17+UR13+0x6c00], R76 ;  /* 0x006c004c11007988 */ /* 0x0003e2000800040d */
[----:B--2---:R-:W-:-:S03]  /*1cf0*/  IMAD.MOV.U32 R3, RZ, RZ, -0x800000 ;  /* 0xff800000ff037424 */ /* 0x004fc600078e00ff */
[----:B------:R2:W-:Y:S01]  /*1d00*/  STS.U16 [R17+UR13+0x6e00], R4 ;  /* 0x006e000411007988 */ /* 0x0005e2000800040d */
[----:B------:R-:W-:-:S03]  /*1d10*/  CS2R R98, SRZ ;  /* 0x0000000000627805 */ /* 0x000fc6000001ff00 */
[----:B------:R3:W-:Y:S01]  /*1d20*/  STS.U16 [R17+UR13+0x7000], R78 ;  /* 0x0070004e11007988 */ /* 0x0007e2000800040d */
[----:B0-----:R-:W-:-:S03]  /*1d30*/  IMAD.MOV.U32 R0, RZ, RZ, -0x800000 ;  /* 0xff800000ff007424 */ /* 0x001fc600078e00ff */
[----:B------:R0:W-:Y:S01]  /*1d40*/  STS.U16 [R17+UR13+0x7200], R2 ;  /* 0x0072000211007988 */ /* 0x0001e2000800040d */
[----:B-1----:R-:W-:-:S03]  /*1d50*/  CS2R R76, SRZ ;  /* 0x00000000004c7805 */ /* 0x002fc6000001ff00 */
[----:B------:R-:W-:Y:S01]  /*1d60*/  STS.U16 [R17+UR13+0x7400], R21 ;  /* 0x0074001511007988 */ /* 0x000fe2000800040d */
[----:B--2---:R-:W-:-:S03]  /*1d70*/  IMAD.MOV.U32 R4, RZ, RZ, -0x800000 ;  /* 0xff800000ff047424 */ /* 0x004fc600078e00ff */
[----:B------:R-:W-:Y:S01]  /*1d80*/  STS.U16 [R17+UR13+0x7600], R7 ;  /* 0x0076000711007988 */ /* 0x000fe2000800040d */
[----:B---3--:R-:W-:-:S03]  /*1d90*/  CS2R R78, SRZ ;  /* 0x00000000004e7805 */ /* 0x008fc6000001ff00 */
[----:B------:R-:W-:Y:S01]  /*1da0*/  STS.U16 [R17+UR13+0x7800], R22 ;  /* 0x0078001611007988 */ /* 0x000fe2000800040d */
[----:B0-----:R-:W-:-:S03]  /*1db0*/  IMAD.MOV.U32 R2, RZ, RZ, -0x800000 ;  /* 0xff800000ff027424 */ /* 0x001fc600078e00ff */
[----:B------:R0:W-:Y:S01]  /*1dc0*/  STS.U16 [R17+UR13+0x7a00], R8 ;  /* 0x007a000811007988 */ /* 0x0001e2000800040d */
[----:B------:R-:W-:-:S03]  /*1dd0*/  CS2R R88, SRZ ;  /* 0x0000000000587805 */ /* 0x000fc6000001ff00 */
[----:B------:R1:W-:Y:S01]  /*1de0*/  STS.U16 [R17+UR13+0x7c00], R19 ;  /* 0x007c001311007988 */ /* 0x0003e2000800040d */
[----:B------:R-:W-:-:S03]  /*1df0*/  CS2R R90, SRZ ;  /* 0x00000000005a7805 */ /* 0x000fc6000001ff00 */
[----:B------:R1:W-:Y:S01]  /*1e00*/  STS.U16 [R17+UR13+0x7e00], R10 ;  /* 0x007e000a11007988 */ /* 0x0003e2000800040d */
[----:B------:R-:W-:Y:S02]  /*1e10*/  CS2R R84, SRZ ;  /* 0x0000000000547805 */ /* 0x000fe4000001ff00 */
[----:B------:R-:W-:Y:S02]  /*1e20*/  CS2R R86, SRZ ;  /* 0x0000000000567805 */ /* 0x000fe4000001ff00 */
[----:B------:R-:W-:Y:S02]  /*1e30*/  CS2R R104, SRZ ;  /* 0x0000000000687805 */ /* 0x000fe4000001ff00 */
[----:B------:R-:W-:Y:S02]  /*1e40*/  CS2R R106, SRZ ;  /* 0x00000000006a7805 */ /* 0x000fe4000001ff00 */
[C---:B0-----:R-:W-:Y:S02]  /*1e50*/  LOP3.LUT R8, R6.reuse, 0x1c, RZ, 0xc0, !PT ;  /* 0x0000001c06087812 */ /* 0x041fe400078ec0ff */
[----:B------:R-:W-:Y:S01]  /*1e60*/  LOP3.LUT R7, R6, 0x3, RZ, 0xc0, !PT ;  /* 0x0000000306077812 */ /* 0x000fe200078ec0ff */
[----:B-1----:R-:W-:Y:S06]  /*1e70*/  @!P0 BRA `(.L_x_0) ;  /* 0x0000008800508947 */ /* 0x002fec0003800000 */
[----:B------:R-:W0:Y:S01]  /*1e80*/  LDC R37, c[0x0][0x3d8] ;  /* 0x0000f600ff257b82 */ /* 0x000e220000000800 */
[----:B------:R-:W1:Y:S01]  /*1e90*/  LDCU.64 UR10, c[0x0][0x3d0] ;  /* 0x00007a00ff0a77ac */ /* 0x000e620008000a00 */
[----:B------:R-:W-:Y:S02]  /*1ea0*/  LOP3.LUT R0, R6, 0x1f, RZ, 0xc0, !PT ;  /* 0x0000001f06007812 */ /* 0x000fe400078ec0ff */
[----:B------:R-:W-:Y:S02]  /*1eb0*/  CS2R R128, SRZ ;  /* 0x0000000000807805 */ /* 0x000fe4000001ff00 */
[C---:B------:R-:W-:Y:S01]  /*1ec0*/  LEA.HI R10, R8.reuse, 0x18, RZ, 0x1e ;  /* 0x00000018080a7811 */ /* 0x040fe200078ff0ff */
[----:B------:R-:W2:Y:S01]  /*1ed0*/  LDCU.64 UR8, c[0x0][0x3c0] ;  /* 0x00007800ff0877ac */ /* 0x000ea20008000a00 */
[----:B------:R-:W-:Y:S02]  /*1ee0*/  ISETP.NE.U32.AND P0, PT, R7, RZ, PT ;  /* 0x000000ff0700720c */ /* 0x000fe40003f05070 */
[----:B------:R-:W-:Y:S01]  /*1ef0*/  CS2R R130, SRZ ;  /* 0x0000000000827805 */ /* 0x000fe2000001ff00 */
[----:B------:R-:W3:Y:S01]  /*1f00*/  LDC.64 R34, c[0x0][0x390] ;  /* 0x0000e400ff227b82 */ /* 0x000ee20000000a00 */
[----:B------:R-:W-:Y:S01]  /*1f10*/  IMAD.IADD R7, R9, 0x1, R10 ;  /* 0x0000000109077824 */ /* 0x000fe200078e020a */
[C---:B------:R-:W-:Y:S01]  /*1f20*/  LEA.HI R14, R8.reuse, 0x10, RZ, 0x1e ;  /* 0x00000010080e7811 */ /* 0x040fe200078ff0ff */
[----:B------:R-:W4:Y:S01]  /*1f30*/  LDCU.64 UR14, c[0x0][0x388] ;  /* 0x00007100ff0e77ac */ /* 0x000f220008000a00 */
[----:B------:R-:W-:-:S02]  /*1f40*/  LEA.HI R28, R8, 0x8, RZ, 0x1e ;  /* 0x00000008081c7811 */ /* 0x000fc400078ff0ff */
[----:B------:R-:W-:Y:S02]  /*1f50*/  CS2R R68, SRZ ;  /* 0x0000000000447805 */ /* 0x000fe4000001ff00 */
[----:B------:R-:W-:Y:S01]  /*1f60*/  LEA.HI R6, R8, R9, RZ, 0x1e ;  /* 0x0000000908067211 */ /* 0x000fe200078ff0ff */
[C---:B------:R-:W-:Y:S01]  /*1f70*/  IMAD.IADD R8, R9.reuse, 0x1, R14 ;  /* 0x0000000109087824 */ /* 0x040fe200078e020e */
[----:B------:R-:W5:Y:S01]  /*1f80*/  LDC R31, c[0x0][0x3c8] ;  /* 0x0000f200ff1f7b82 */ /* 0x000f620000000800 */
[----:B------:R-:W-:Y:S01]  /*1f90*/  IMAD.IADD R9, R9, 0x1, R28 ;  /* 0x0000000109097824 */ /* 0x000fe200078e021c */
[----:B------:R-:W-:Y:S01]  /*1fa0*/  ISETP.GE.U32.AND P6, PT, R16, 0x80, PT ;  /* 0x000000801000780c */ /* 0x000fe20003fc6070 */
[----:B-1----:R-:W-:Y:S01]  /*1fb0*/  UIMAD UR10, UR12, UR10, URZ ;  /* 0x0000000a0c0a72a4 */ /* 0x002fe2000f8e02ff */
[----:B------:R-:W-:Y:S01]  /*1fc0*/  IMAD R3, R0, UR11, RZ ;  /* 0x0000000b00037c24 */ /* 0x000fe2000f8e02ff */
[----:B------:R-:W-:Y:S02]  /*1fd0*/  ISETP.LT.U32.AND P0, PT, R16, 0x80, !P0 ;  /* 0x000000801000780c */ /* 0x000fe40004701070 */
[----:B------:R-:W-:Y:S01]  /*1fe0*/  CS2R R70, SRZ ;  /* 0x0000000000467805 */ /* 0x000fe2000001ff00 */
[----:B------:R-:W-:Y:S01]  /*1ff0*/  USHF.R.S32.HI UR49, URZ, 0x1f, UR10 ;  /* 0x0000001fff317899 */ /* 0x000fe2000801140a */
[----:B0-----:R-:W-:Y:S01]  /*2000*/  IMAD R5, R5, R37, RZ ;  /* 0x0000002505057224 */ /* 0x001fe200078e02ff */
[----:B------:R-:W-:Y:S01]  /*2010*/  SHF.R.S32.HI R10, RZ, 0x1f, R3 ;  /* 0x0000001fff0a7819 */ /* 0x000fe20000011403 */
[----:B--2---:R-:W-:Y:S01]  /*2020*/  UIMAD UR8, UR12, UR8, URZ ;  /* 0x000000080c0872a4 */ /* 0x004fe2000f8e02ff */
[----:B------:R-:W-:Y:S01]  /*2030*/  CS2R R124, SRZ ;  /* 0x00000000007c7805 */ /* 0x000fe2000001ff00 */
[----:B------:R-:W-:Y:S01]  /*2040*/  IMAD R2, R37, 0x8, R5 ;  /* 0x0000000825027824 */ /* 0x000fe200078e0205 */
[----:B------:R-:W-:Y:S01]  /*2050*/  UIMAD UR21, UR9, 0x3, URZ ;  /* 0x00000003091578a4 */ /* 0x000fe2000f8e02ff */
[----:B------:R-:W-:Y:S01]  /*2060*/  CS2R R126, SRZ ;  /* 0x00000000007e7805 */ /* 0x000fe2000001ff00 */
[----:B----4-:R-:W-:Y:S01]  /*2070*/  UIADD3 UR14, UP0, UPT, UR8, UR14, URZ ;  /* 0x0000000e080e7290 */ /* 0x010fe2000ff1e0ff */
[----:B---3--:R-:W-:Y:S01]  /*2080*/  IADD3 R33, P1, P2, R3, UR10, R34 ;  /* 0x0000000a03217c10 */ /* 0x008fe2000fa3e022 */
[----:B------:R-:W-:Y:S01]  /*2090*/  IMAD R4, R37, 0x8, R2 ;  /* 0x0000000825047824 */ /* 0x000fe200078e0202 */
[----:B------:R-:W-:Y:S01]  /*20a0*/  USHF.R.S32.HI UR44, URZ, 0x1f, UR9 ;  /* 0x0000001fff2c7899 */ /* 0x000fe20008011409 */
[----:B------:R-:W-:-:S02]  /*20b0*/  CS2R R120, SRZ ;  /* 0x0000000000787805 */ /* 0x000fc4000001ff00 */
[----:B------:R-:W-:Y:S01]  /*20c0*/  IADD3.X R35, PT, PT, R10, UR49, R35, P1, P2 ;  /* 0x000000310a237c10 */ /* 0x000fe20008fe4423 */
[----:B------:R-:W-:Y:S01]  /*20d0*/  IMAD R11, R37, 0x8, R4 ;  /* 0x00000008250b7824 */ /* 0x000fe200078e0204 */
[-C--:B------:R-:W-:Y:S01]  /*20e0*/  IADD3 R32, P2, PT, R5, R33.reuse, RZ ;  /* 0x0000002105207210 */ /* 0x080fe20007f5e0ff */
[----:B------:R-:W-:Y:S01]  /*20f0*/  ULEA.HI.X.SX32 UR8, UR8, UR15, 0x1, UP0 ;  /* 0x0000000f08087291 */ /* 0x000fe200080f0eff */
[----:B------:R-:W-:Y:S01]  /*2100*/  IADD3 R36, P3, PT, R2, R33, RZ ;  /* 0x0000002102247210 */ /* 0x000fe20007f7e0ff */
[----:B------:R-:W-:Y:S01]  /*2110*/  IMAD R12, R37, 0x8, R11 ;  /* 0x00000008250c7824 */ /* 0x000fe200078e020b */
[----:B------:R-:W-:Y:S01]  /*2120*/  LEA.HI.X.SX32 R34, R5, R35, 0x1, P2 ;  /* 0x0000002305227211 */ /* 0x000fe200010f0eff */
[----:B------:R0:W-:Y:S01]  /*2130*/  STL [R1+0x90], R32 ;  /* 0x0000902001007387 */ /* 0x0001e20000100800 */
[----:B-----5:R-:W-:Y:S01]  /*2140*/  IMAD R13, R16, R31, RZ ;  /* 0x0000001f100d7224 */ /* 0x020fe200078e02ff */
[----:B------:R-:W-:Y:S01]  /*2150*/  USHF.R.S32.HI UR49, URZ, 0x1f, UR21 ;  /* 0x0000001fff317899 */ /* 0x000fe20008011415 */
[----:B------:R-:W-:Y:S01]  /*2160*/  IMAD R15, R37, 0x8, R12 ;  /* 0x00000008250f7824 */ /* 0x000fe200078e020c */
[----:B------:R1:W-:Y:S01]  /*2170*/  STL [R1+0x98], R36 ;  /* 0x0000982401007387 */ /* 0x0003e20000100800 */
[----:B------:R-:W-:Y:S01]  /*2180*/  IMAD R14, R31, 0x100, R13 ;  /* 0x000001001f0e7824 */ /* 0x000fe200078e020d */
[----:B------:R-:W-:Y:S01]  /*2190*/  IADD3 R10, P1, PT, R13, UR14, RZ ;  /* 0x0000000e0d0a7c10 */ /* 0x000fe2000ff3e0ff */
[C---:B------:R-:W-:Y:S01]  /*21a0*/  IMAD R17, R37.reuse, 0x8, R15 ;  /* 0x0000000825117824 */ /* 0x040fe200078e020f */
[----:B------:R2:W-:Y:S01]  /*21b0*/  STL [R1+0x8c], R34 ;  /* 0x00008c2201007387 */ /* 0x0005e20000100800 */
[----:B------:R-:W-:Y:S01]  /*21c0*/  UIMAD UR42, UR9, 0x5, URZ ;  /* 0x00000005092a78a4 */ /* 0x000fe2000f8e02ff */
[-C--:B0-----:R-:W-:Y:S01]  /*21d0*/  IADD3 R32, P2, PT, R4, R33.reuse, RZ ;  /* 0x0000002104207210 */ /* 0x081fe20007f5e0ff */
[----:B------:R-:W-:Y:S01]  /*21e0*/  IMAD R18, R37, 0x8, R17 ;  /* 0x0000000825127824 */ /* 0x000fe200078e0211 */
[----:B------:R-:W-:Y:S01]  /*21f0*/  USHF.L.U32 UR20, UR9, 0x1, URZ ;  /* 0x0000000109147899 */ /* 0x000fe200080006ff */
[----:B------:R-:W-:Y:S01]  /*2200*/  LEA.HI.X.SX32 R13, R13, UR8, 0x1, P1 ;  /* 0x000000080d0d7c11 */ /* 0x000fe200088f0eff */
[----:B------:R-:W-:Y:S01]  /*2210*/  USHF.L.U32 UR43, UR9, 0x2, URZ ;  /* 0x00000002092b7899 */ /* 0x000fe200080006ff */
[----:B-1----:R-:W-:Y:S01]  /*2220*/  IADD3 R36, P4, PT, R11, R33, RZ ;  /* 0x000000210b247210 */ /* 0x002fe20007f9e0ff */
[----:B------:R0:W-:Y:S01]  /*2230*/  STL [R1+0xa0], R32 ;  /* 0x0000a02001007387 */ /* 0x0001e20000100800 */
[C---:B------:R-:W-:Y:S01]  /*2240*/  IMAD R19, R37.reuse, 0x8, R18 ;  /* 0x0000000825137824 */ /* 0x040fe200078e0212 */
[-C--:B--2---:R-:W-:Y:S01]  /*2250*/  LEA.HI.X.SX32 R34, R2, R35.reuse, 0x1, P3 ;  /* 0x0000002302227211 */ /* 0x084fe200018f0eff */
[----:B------:R-:W-:Y:S01]  /*2260*/  USHF.R.S32.HI UR51, URZ, 0x1f, UR42 ;  /* 0x0000001fff337899 */ /* 0x000fe2000801142a */
[----:B------:R-:W-:Y:S01]  /*2270*/  STL [R1+0xa8], R36 ;  /* 0x0000a82401007387 */ /* 0x000fe20000100800 */
[C---:B------:R-:W-:Y:S01]  /*2280*/  IMAD R20, R37.reuse, 0x8, R19 ;  /* 0x0000000825147824 */ /* 0x040fe200078e0213 */
[----:B------:R-:W-:Y:S01]  /*2290*/  UIMAD UR41, UR9, 0x6, URZ ;  /* 0x00000006092978a4 */ /* 0x000fe2000f8e02ff */
[----:B------:R-:W-:Y:S01]  /*22a0*/  CS2R R122, SRZ ;  /* 0x00000000007a7805 */ /* 0x000fe2000001ff00 */
[----:B------:R-:W-:Y:S01]  /*22b0*/  STL [R1+0x94], R34 ;  /* 0x0000942201007387 */ /* 0x000fe20000100800 */
[----:B------:R-:W-:Y:S01]  /*22c0*/  IMAD R21, R37, 0x8, R20 ;  /* 0x0000000825157824 */ /* 0x000fe200078e0214 */
[-C--:B0-----:R-:W-:Y:S01]  /*22d0*/  LEA.HI.X.SX32 R32, R4, R35.reuse, 0x1, P2 ;  /* 0x0000002304207211 */ /* 0x081fe200010f0eff */
[----:B------:R-:W-:Y:S01]  /*22e0*/  USHF.L.U32 UR39, UR9, 0x3, URZ ;  /* 0x0000000309277899 */ /* 0x000fe200080006ff */
[----:B------:R-:W-:Y:S01]  /*22f0*/  LEA.HI.X.SX32 R4, R11, R35, 0x1, P4 ;  /* 0x000000230b047211 */ /* 0x000fe200020f0eff */
[C---:B------:R-:W-:Y:S01]  /*2300*/  IMAD R22, R37.reuse, 0x8, R21 ;  /* 0x0000000825167824 */ /* 0x040fe200078e0215 */
[C---:B------:R-:W-:Y:S01]  /*2310*/  IADD3 R11, P2, PT, R12.reuse, R33, RZ ;  /* 0x000000210c0b7210 */ /* 0x040fe20007f5e0ff */
[----:B------:R0:W-:Y:S01]  /*2320*/  STL [R1+0x9c], R32 ;  /* 0x00009c2001007387 */ /* 0x0001e20000100800 */
[----:B------:R-:W-:Y:S01]  /*2330*/  USHF.R.S32.HI UR50, URZ, 0x1f, UR43 ;  /* 0x0000001fff327899 */ /* 0x000fe2000801142b */
[C---:B------:R-:W-:Y:S01]  /*2340*/  IMAD R23, R37.reuse, 0x8, R22 ;  /* 0x0000000825177824 */ /* 0x040fe200078e0216 */
[----:B------:R-:W-:Y:S01]  /*2350*/  LEA.HI.X.SX32 R12, R12, R35, 0x1, P2 ;  /* 0x000000230c0c7211 */ /* 0x000fe200010f0eff */
[----:B------:R-:W-:Y:S01]  /*2360*/  STL [R1+0xa4], R4 ;  /* 0x0000a40401007387 */ /* 0x000fe20000100800 */
[----:B------:R-:W-:Y:S01]  /*2370*/  USHF.R.S32.HI UR52, URZ, 0x1f, UR41 ;  /* 0x0000001fff347899 */ /* 0x000fe20008011429 */
[----:B------:R-:W-:Y:S01]  /*2380*/  IMAD R24, R37, 0x8, R23 ;  /* 0x0000000825187824 */ /* 0x000fe200078e0217 */
[----:B------:R-:W-:Y:S01]  /*2390*/  USHF.R.S32.HI UR54, URZ, 0x1f, UR39 ;  /* 0x0000001fff367899 */ /* 0x000fe20008011427 */
[----:B------:R1:W-:Y:S01]  /*23a0*/  STL [R1+0xb0], R11 ;  /* 0x0000b00b01007387 */ /* 0x0003e20000100800 */
[----:B------:R-:W-:Y:S01]  /*23b0*/  UIMAD UR37, UR9, 0xa, URZ ;  /* 0x0000000a092578a4 */ /* 0x000fe2000f8e02ff */
[----:B0-----:R-:W-:Y:S01]  /*23c0*/  IADD3 R32, P3, PT, R15, R33, RZ ;  /* 0x000000210f207210 */ /* 0x001fe20007f7e0ff */
[----:B------:R-:W-:Y:S01]  /*23d0*/  IMAD R25, R37, 0x8, R24 ;  /* 0x0000000825197824 */ /* 0x000fe200078e0218 */
[----:B------:R-:W-:Y:S01]  /*23e0*/  UIMAD UR40, UR9, 0x7, URZ ;  /* 0x00000007092878a4 */ /* 0x000fe2000f8e02ff */
[----:B------:R-:W-:-:S02]  /*23f0*/  CS2R R52, SRZ ;  /* 0x0000000000347805 */ /* 0x000fc4000001ff00 */
[----:B------:R-:W-:Y:S01]  /*2400*/  LEA.HI.X.SX32 R15, R15, R35, 0x1, P3 ;  /* 0x000000230f0f7211 */ /* 0x000fe200018f0eff */
[----:B------:R-:W-:Y:S01]  /*2410*/  STL [R1+0xb8], R32 ;  /* 0x0000b82001007387 */ /* 0x000fe20000100800 */
[----:B------:R-:W-:Y:S01]  /*2420*/  IMAD R26, R37, 0x8, R25 ;  /* 0x00000008251a7824 */ /* 0x000fe200078e0219 */
[----:B------:R-:W-:Y:S01]  /*2430*/  UIMAD UR38, UR9, 0x9, URZ ;  /* 0x00000009092678a4 */ /* 0x000fe2000f8e02ff */
[----:B-1----:R-:W-:Y:S01]  /*2440*/  IADD3 R11, P4, PT, R17, R33, RZ ;  /* 0x00000021110b7210 */ /* 0x002fe20007f9e0ff */
[----:B------:R-:W-:Y:S01]  /*2450*/  USHF.R.S32.HI UR56, URZ, 0x1f, UR37 ;  /* 0x0000001fff387899 */ /* 0x000fe20008011425 */
[C---:B------:R-:W-:Y:S01]  /*2460*/  IMAD R27, R37.reuse, 0x8, R26 ;  /* 0x00000008251b7824 */ /* 0x040fe200078e021a */
[----:B------:R-:W-:Y:S01]  /*2470*/  UIMAD UR36, UR9, 0xb, URZ ;  /* 0x0000000b092478a4 */ /* 0x000fe2000f8e02ff */
[----:B------:R-:W-:Y:S01]  /*2480*/  CS2R R54, SRZ ;  /* 0x0000000000367805 */ /* 0x000fe2000001ff00 */
[----:B------:R-:W-:Y:S01]  /*2490*/  STL [R1+0xc0], R11 ;  /* 0x0000c00b01007387 */ /* 0x000fe20000100800 */
[C---:B------:R-:W-:Y:S01]  /*24a0*/  IMAD R28, R37.reuse, 0x8, R27 ;  /* 0x00000008251c7824 */ /* 0x040fe200078e021b */
[----:B------:R-:W-:Y:S01]  /*24b0*/  UIMAD UR34, UR9, 0xd, URZ ;  /* 0x0000000d092278a4 */ /* 0x000fe2000f8e02ff */
[----:B------:R-:W-:Y:S01]  /*24c0*/  CS2R R116, SRZ ;  /* 0x0000000000747805 */ /* 0x000fe2000001ff00 */
[----:B------:R0:W-:Y:S01]  /*24d0*/  STL [R1+0xac], R12 ;  /* 0x0000ac0c01007387 */ /* 0x0001e20000100800 */
[C---:B------:R-:W-:Y:S01]  /*24e0*/  IMAD R0, R37.reuse, 0x8, R28 ;  /* 0x0000000825007824 */ /* 0x040fe200078e021c */
[----:B------:R-:W-:Y:S01]  /*24f0*/  USHF.R.S32.HI UR53, URZ, 0x1f, UR40 ;  /* 0x0000001fff357899 */ /* 0x000fe20008011428 */
[----:B------:R-:W-:Y:S01]  /*2500*/  CS2R R118, SRZ ;  /* 0x0000000000767805 */ /* 0x000fe2000001ff00 */
[----:B------:R1:W-:Y:S01]  /*2510*/  STL [R1+0xb4], R15 ;  /* 0x0000b40f01007387 */ /* 0x0003e20000100800 */
[C---:B------:R-:W-:Y:S01]  /*2520*/  IMAD R29, R37.reuse, 0x8, R0 ;  /* 0x00000008251d7824 */ /* 0x040fe200078e0200 */
[----:B------:R-:W-:Y:S01]  /*2530*/  USHF.R.S32.HI UR55, URZ, 0x1f, UR38 ;  /* 0x0000001fff377899 */ /* 0x000fe20008011426 */
[----:B------:R-:W-:Y:S01]  /*2540*/  CS2R R112, SRZ ;  /* 0x0000000000707805 */ /* 0x000fe2000001ff00 */
[----:B------:R-:W-:Y:S01]  /*2550*/  USHF.R.S32.HI UR57, URZ, 0x1f, UR36 ;  /* 0x0000001fff397899 */ /* 0x000fe20008011424 */
[----:B------:R-:W-:Y:S01]  /*2560*/  IMAD R30, R37, 0x8, R29 ;  /* 0x00000008251e7824 */ /* 0x000fe200078e021d */
[----:B0-----:R-:W-:Y:S01]  /*2570*/  LEA.HI.X.SX32 R12, R17, R35, 0x1, P4 ;  /* 0x00000023110c7211 */ /* 0x001fe200020f0eff */
[----:B------:R-:W-:Y:S01]  /*2580*/  USHF.R.S32.HI UR59, URZ, 0x1f, UR34 ;  /* 0x0000001fff3b7899 */ /* 0x000fe20008011422 */
[-C--:B------:R-:W-:Y:S01]  /*2590*/  IADD3 R17, P3, PT, R19, R33.reuse, RZ ;  /* 0x0000002113117210 */ /* 0x080fe20007f7e0ff */
[C---:B------:R-:W-:Y:S01]  /*25a0*/  IMAD R3, R37.reuse, 0x8, R30 ;  /* 0x0000000825037824 */ /* 0x040fe200078e021e */
[-C--:B-1----:R-:W-:Y:S01]  /*25b0*/  IADD3 R15, P2, PT, R18, R33.reuse, RZ ;  /* 0x00000021120f7210 */ /* 0x082fe20007f5e0ff */
[----:B------:R-:W-:Y:S01]  /*25c0*/  STL [R1+0xbc], R12 ;  /* 0x0000bc0c01007387 */ /* 0x000fe20000100800 */
[----:B------:R-:W-:Y:S01]  /*25d0*/  UIMAD UR32, UR9, 0xf, URZ ;  /* 0x0000000f092078a4 */ /* 0x000fe2000f8e02ff */
[C---:B------:R-:W-:Y:S01]  /*25e0*/  IMAD R16, R37.reuse, 0x8, R3 ;  /* 0x0000000825107824 */ /* 0x040fe200078e0203 */
[----:B------:R-:W-:Y:S01]  /*25f0*/  UIMAD UR35, UR9, 0xc, URZ ;  /* 0x0000000c092378a4 */ /* 0x000fe2000f8e02ff */
[----:B------:R0:W-:Y:S01]  /*2600*/  STL [R1+0xc8], R15 ;  /* 0x0000c80f01007387 */ /* 0x0001e20000100800 */
[----:B------:R-:W-:Y:S01]  /*2610*/  UIMAD UR33, UR9, 0xe, URZ ;  /* 0x0000000e092178a4 */ /* 0x000fe2000f8e02ff */
[C---:B------:R-:W-:Y:S01]  /*2620*/  IMAD R31, R37.reuse, 0x8, R16 ;  /* 0x00000008251f7824 */ /* 0x040fe200078e0210 */
[----:B------:R-:W-:Y:S01]  /*2630*/  USHF.R.S32.HI UR61, URZ, 0x1f, UR32 ;  /* 0x0000001fff3d7899 */ /* 0x000fe20008011420 */
[----:B------:R1:W-:Y:S01]  /*2640*/  STL [R1+0xd0], R17 ;  /* 0x0000d01101007387 */ /* 0x0003e20000100800 */
[----:B------:R-:W-:Y:S01]  /*2650*/  USHF.L.U32 UR31, UR9, 0x4, URZ ;  /* 0x00000004091f7899 */ /* 0x000fe200080006ff */
[C---:B------:R-:W-:Y:S01]  /*2660*/  IMAD R5, R37.reuse, 0x8, R31 ;  /* 0x0000000825057824 */ /* 0x040fe200078e021f */
[----:B------:R-:W-:Y:S01]  /*2670*/  UIMAD UR29, UR9, 0x12, URZ ;  /* 0x00000012091d78a4 */ /* 0x000fe2000f8e02ff */
[----:B------:R-:W-:Y:S01]  /*2680*/  CS2R R114, SRZ ;  /* 0x0000000000727805 */ /* 0x000fe2000001ff00 */
[----:B------:R-:W-:Y:S01]  /*2690*/  USHF.R.S32.HI UR58, URZ, 0x1f, UR35 ;  /* 0x0000001fff3a7899 */ /* 0x000fe20008011423 */
[----:B0-----:R-:W-:Y:S01]  /*26a0*/  IADD3 R15, P4, PT, R20, R33, RZ ;  /* 0x00000021140f7210 */ /* 0x001fe20007f9e0ff */
[----:B------:R-:W-:Y:S01]  /*26b0*/  IMAD R2, R37, 0x8, R5 ;  /* 0x0000000825027824 */ /* 0x000fe200078e0205 */
[----:B------:R-:W-:Y:S01]  /*26c0*/  USHF.R.S32.HI UR60, URZ, 0x1f, UR33 ;  /* 0x0000001fff3c7899 */ /* 0x000fe20008011421 */
[----:B------:R-:W-:-:S02]  /*26d0*/  CS2R R108, SRZ ;  /* 0x00000000006c7805 */ /* 0x000fc4000001ff00 */
[-C--:B-1----:R-:W-:Y:S01]  /*26e0*/  LEA.HI.X.SX32 R17, R18, R35.reuse, 0x1, P2 ;  /* 0x0000002312117211 */ /* 0x082fe200010f0eff */
[----:B------:R-:W-:Y:S01]  /*26f0*/  STL [R1+0xd8], R15 ;  /* 0x0000d80f01007387 */ /* 0x000fe20000100800 */
[----:B------:R-:W-:Y:S01]  /*2700*/  LEA.HI.X.SX32 R18, R19, R35, 0x1, P3 ;  /* 0x0000002313127211 */ /* 0x000fe200018f0eff */
[C---:B------:R-:W-:Y:S01]  /*2710*/  IMAD R4, R37.reuse, 0x8, R2 ;  /* 0x0000000825047824 */ /* 0x040fe200078e0202 */
[----:B------:R-:W-:Y:S01]  /*2720*/  IADD3 R19, P3, PT, R22, R33, RZ ;  /* 0x0000002116137210 */ /* 0x000fe20007f7e0ff */
[----:B------:R0:W-:Y:S01]  /*2730*/  STL [R1+0xc4], R17 ;  /* 0x0000c41101007387 */ /* 0x0001e20000100800 */
[----:B------:R-:W-:Y:S01]  /*2740*/  USHF.R.S32.HI UR62, URZ, 0x1f, UR31 ;  /* 0x0000001fff3e7899 */ /* 0x000fe2000801141f */
[C---:B------:R-:W-:Y:S01]  /*2750*/  IMAD R11, R37.reuse, 0x8, R4 ;  /* 0x00000008250b7824 */ /* 0x040fe200078e0204 */
[----:B------:R-:W-:Y:S01]  /*2760*/  USHF.R.S32.HI UR64, URZ, 0x1f, UR29 ;  /* 0x0000001fff407899 */ /* 0x000fe2000801141d */
[----:B------:R1:W-:Y:S01]  /*2770*/  STL [R1+0xcc], R18 ;  /* 0x0000cc1201007387 */ /* 0x0003e20000100800 */
[----:B------:R-:W-:Y:S01]  /*2780*/  UIMAD UR27, UR9, 0x14, URZ ;  /* 0x00000014091b78a4 */ /* 0x000fe2000f8e02ff */
[C---:B------:R-:W-:Y:S01]  /*2790*/  IMAD R12, R37.reuse, 0x8, R11 ;  /* 0x00000008250c7824 */ /* 0x040fe200078e020b */
[----:B------:R-:W-:Y:S01]  /*27a0*/  UIMAD UR30, UR9, 0x11, URZ ;  /* 0x00000011091e78a4 */ /* 0x000fe2000f8e02ff */
[----:B------:R-:W-:Y:S01]  /*27b0*/  CS2R R110, SRZ ;  /* 0x00000000006e7805 */ /* 0x000fe2000001ff00 */
[----:B------:R-:W-:Y:S01]  /*27c0*/  UIMAD UR28, UR9, 0x13, URZ ;  /* 0x00000013091c78a4 */ /* 0x000fe2000f8e02ff */
[-C--:B0-----:R-:W-:Y:S01]  /*27d0*/  LEA.HI.X.SX32 R17, R20, R35.reuse, 0x1, P4 ;  /* 0x0000002314117211 */ /* 0x081fe200020f0eff */
[----:B------:R-:W-:Y:S01]  /*27e0*/  IMAD R15, R37, 0x8, R12 ;  /* 0x00000008250f7824 */ /* 0x000fe200078e020c */
[----:B------:R-:W-:Y:S01]  /*27f0*/  LEA.HI.X.SX32 R20, R22, R35, 0x1, P3 ;  /* 0x0000002316147211 */ /* 0x000fe200018f0eff */
[----:B------:R-:W-:Y:S01]  /*2800*/  USHF.R.S32.HI UR66, URZ, 0x1f, UR27 ;  /* 0x0000001fff427899 */ /* 0x000fe2000801141b */
[-C--:B-1----:R-:W-:Y:S01]  /*2810*/  IADD3 R18, P2, PT, R21, R33.reuse, RZ ;  /* 0x0000002115127210 */ /* 0x082fe20007f5e0ff */
[----:B------:R0:W-:Y:S01]  /*2820*/  STL [R1+0xd4], R17 ;  /* 0x0000d41101007387 */ /* 0x0001e20000100800 */
[----:B------:R-:W-:Y:S01]  /*2830*/  UIMAD UR26, UR9, 0x15, URZ ;  /* 0x00000015091a78a4 */ /* 0x000fe2000f8e02ff */
[----:B------:R-:W-:Y:S01]  /*2840*/  CS2R R76, SRZ ;  /* 0x00000000004c7805 */ /* 0x000fe2000001ff00 */
[----:B------:R-:W-:Y:S01]  /*2850*/  UIMAD UR24, UR9, 0x17, URZ ;  /* 0x00000017091878a4 */ /* 0x000fe2000f8e02ff */
[----:B------:R1:W-:Y:S01]  /*2860*/  STL [R1+0xe0], R18 ;  /* 0x0000e01201007387 */ /* 0x0003e20000100800 */
[----:B------:R-:W-:Y:S01]  /*2870*/  USHF.R.S32.HI UR63, URZ, 0x1f, UR30 ;  /* 0x0000001fff3f7899 */ /* 0x000fe2000801141e */
[----:B------:R-:W-:Y:S01]  /*2880*/  CS2R R78, SRZ ;  /* 0x00000000004e7805 */ /* 0x000fe2000001ff00 */
[----:B------:R-:W-:Y:S01]  /*2890*/  USHF.R.S32.HI UR65, URZ, 0x1f, UR28 ;  /* 0x0000001fff417899 */ /* 0x000fe2000801141c */
[----:B------:R2:W-:Y:S01]  /*28a0*/  STL [R1+0xe8], R19 ;  /* 0x0000e81301007387 */ /* 0x0005e20000100800 */
[----:B------:R-:W-:Y:S01]  /*28b0*/  USHF.R.S32.HI UR67, URZ, 0x1f, UR26 ;  /* 0x0000001fff437899 */ /* 0x000fe2000801141a */
[----:B0-----:R-:W-:Y:S01]  /*28c0*/  IMAD R17, R37, 0x8, R15 ;  /* 0x0000000825117824 */ /* 0x001fe200078e020f */
[----:B------:R-:W-:Y:S01]  /*28d0*/  UIMAD UR25, UR9, 0x16, URZ ;  /* 0x00000016091978a4 */ /* 0x000fe2000f8e02ff */
[----:B------:R-:W-:Y:S01]  /*28e0*/  CS2R R80, SRZ ;  /* 0x0000000000507805 */ /* 0x000fe2000001ff00 */
[----:B------:R-:W-:Y:S01]  /*28f0*/  UIMAD UR23, UR9, 0x18, URZ ;  /* 0x00000018091778a4 */ /* 0x000fe2000f8e02ff */
[----:B-1----:R-:W-:Y:S01]  /*2900*/  IADD3 R18, P4, PT, R23, R33, RZ ;  /* 0x0000002117127210 */ /* 0x002fe20007f9e0ff */
[----:B------:R-:W-:Y:S01]  /*2910*/  USHF.R.S32.HI UR68, URZ, 0x1f, UR25 ;  /* 0x0000001fff447899 */ /* 0x000fe20008011419 */
[----:B------:R-:W-:Y:S01]  /*2920*/  CS2R R82, SRZ ;  /* 0x0000000000527805 */ /* 0x000fe2000001ff00 */
[----:B------:R-:W-:Y:S01]  /*2930*/  UIMAD UR22, UR9, 0x19, URZ ;  /* 0x00000019091678a4 */ /* 0x000fe2000f8e02ff */
[----:B--2---:R-:W-:Y:S01]  /*2940*/  LEA.HI.X.SX32 R19, R21, R35, 0x1, P2 ;  /* 0x0000002315137211 */ /* 0x004fe200010f0eff */
[----:B------:R0:W-:Y:S01]  /*2950*/  STL [R1+0xf0], R18 ;  /* 0x0000f01201007387 */ /* 0x0001e20000100800 */
[C---:B------:R-:W-:Y:S01]  /*2960*/  IADD3 R21, P3, PT, R25.reuse, R33, RZ ;  /* 0x0000002119157210 */ /* 0x040fe20007f7e0ff */
[----:B------:R-:W-:Y:S01]  /*2970*/  USHF.R.S32.HI UR69, URZ, 0x1f, UR24 ;  /* 0x0000001fff457899 */ /* 0x000fe20008011418 */
[----:B------:R-:W-:Y:S01]  /*2980*/  CS2R R100, SRZ ;  /* 0x0000000000647805 */ /* 0x000fe2000001ff00 */
[----:B------:R1:W-:Y:S01]  /*2990*/  STL [R1+0xdc], R19 ;  /* 0x0000dc1301007387 */ /* 0x0003e20000100800 */
[-C--:B------:R-:W-:Y:S01]  /*29a0*/  LEA.HI.X.SX32 R22, R25, R35.reuse, 0x1, P3 ;  /* 0x0000002319167211 */ /* 0x080fe200018f0eff */
[----:B------:R-:W-:Y:S01]  /*29b0*/  UIMAD UR47, UR9, 0x1a, URZ ;  /* 0x0000001a092f78a4 */ /* 0x000fe2000f8e02ff */
[----:B------:R-:W-:Y:S01]  /*29c0*/  CS2R R102, SRZ ;  /* 0x0000000000667805 */ /* 0x000fe2000001ff00 */
[----:B------:R2:W-:Y:S01]  /*29d0*/  STL [R1+0xe4], R20 ;  /* 0x0000e41401007387 */ /* 0x0005e20000100800 */
[----:B------:R-:W-:Y:S01]  /*29e0*/  USHF.R.S32.HI UR70, URZ, 0x1f, UR23 ;  /* 0x0000001fff467899 */ /* 0x000fe20008011417 */
[----:B0-----:R-:W-:Y:S01]  /*29f0*/  IMAD R18, R37, 0x8, R17 ;  /* 0x0000000825127824 */ /* 0x001fe200078e0211 */
[----:B------:R-:W-:Y:S01]  /*2a00*/  UIMAD UR46, UR9, 0x1b, URZ ;  /* 0x0000001b092e78a4 */ /* 0x000fe2000f8e02ff */
[----:B------:R-:W-:Y:S01]  /*2a10*/  CS2R R92, SRZ ;  /* 0x00000000005c7805 */ /* 0x000fe2000001ff00 */
[----:B------:R-:W-:Y:S01]  /*2a20*/  USHF.R.S32.HI UR71, URZ, 0x1f, UR22 ;  /* 0x0000001fff477899 */ /* 0x000fe20008011416 */
[----:B-1----:R-:W-:Y:S01]  /*2a30*/  LEA.HI.X.SX32 R19, R23, R35, 0x1, P4 ;  /* 0x0000002317137211 */ /* 0x002fe200020f0eff */
[----:B------:R-:W-:Y:S01]  /*2a40*/  UIMAD UR45, UR9, 0x1c, URZ ;  /* 0x0000001c092d78a4 */ /* 0x000fe2000f8e02ff */
[-C--:B------:R-:W-:Y:S01]  /*2a50*/  IADD3 R23, P3, PT, R28, R33.reuse, RZ ;  /* 0x000000211c177210 */ /* 0x080fe20007f7e0ff */
[----:B------:R-:W-:Y:S01]  /*2a60*/  USHF.R.S32.HI UR72, URZ, 0x1f, UR47 ;  /* 0x0000001fff487899 */ /* 0x000fe2000801142f */
[-C--:B--2---:R-:W-:Y:S01]  /*2a70*/  IADD3 R20, P2, PT, R24, R33.reuse, RZ ;  /* 0x0000002118147210 */ /* 0x084fe20007f5e0ff */
[----:B------:R0:W-:Y:S01]  /*2a80*/  STL [R1+0xec], R19 ;  /* 0x0000ec1301007387 */ /* 0x0001e20000100800 */
[----:B------:R-:W-:Y:S01]  /*2a90*/  UIMAD UR11, UR9, 0x1d, URZ ;  /* 0x0000001d090b78a4 */ /* 0x000fe2000f8e02ff */
[----:B------:R-:W-:Y:S01]  /*2aa0*/  CS2R R94, SRZ ;  /* 0x00000000005e7805 */ /* 0x000fe2000001ff00 */
[----:B------:R-:W-:Y:S01]  /*2ab0*/  USHF.R.S32.HI UR73, URZ, 0x1f, UR46 ;  /* 0x0000001fff497899 */ /* 0x000fe2000801142e */
[----:B------:R1:W-:Y:S01]  /*2ac0*/  STL [R1+0xf8], R20 ;  /* 0x0000f81401007387 */ /* 0x0003e20000100800 */
[----:B------:R-:W-:Y:S01]  /*2ad0*/  UIMAD UR48, UR9, 0x1e, URZ ;  /* 0x0000001e093078a4 */ /* 0x000fe2000f8e02ff */
[----:B------:R-:W-:Y:S01]  /*2ae0*/  CS2R R96, SRZ ;  /* 0x0000000000607805 */ /* 0x000fe2000001ff00 */
[----:B------:R-:W-:Y:S01]  /*2af0*/  USHF.R.S32.HI UR74, URZ, 0x1f, UR45 ;  /* 0x0000001fff4a7899 */ /* 0x000fe2000801142d */
[----:B------:R2:W-:Y:S01]  /*2b00*/  STL [R1+0x100], R21 ;  /* 0x0001001501007387 */ /* 0x0005e20000100800 */
[----:B------:R-:W-:Y:S01]  /*2b10*/  UIMAD UR10, UR9, 0x1f, URZ ;  /* 0x0000001f090a78a4 */ /* 0x000fe2000f8e02ff */
[----:B0-----:R-:W-:Y:S01]  /*2b20*/  IMAD R19, R37, 0x8, R18 ;  /* 0x0000000825137824 */ /* 0x001fe200078e0212 */
[----:B------:R-:W-:Y:S01]  /*2b30*/  USHF.R.S32.HI UR75, URZ, 0x1f, UR11 ;  /* 0x0000001fff4b7899 */ /* 0x000fe2000801140b */
[----:B------:R-:W-:Y:S01]  /*2b40*/  CS2R R98, SRZ ;  /* 0x0000000000627805 */ /* 0x000fe2000001ff00 */
[----:B------:R-:W-:Y:S01]  /*2b50*/  USHF.R.S32.HI UR76, URZ, 0x1f, UR48 ;  /* 0x0000001fff4c7899 */ /* 0x000fe20008011430 */
[----:B-1----:R-:W-:-:S02]  /*2b60*/  IADD3 R20, P4, PT, R26, R33, RZ ;  /* 0x000000211a147210 */ /* 0x002fc40007f9e0ff */
[----:B------:R-:W-:Y:S02]  /*2b70*/  CS2R R88, SRZ ;  /* 0x0000000000587805 */ /* 0x000fe4000001ff00 */
[----:B------:R-:W-:Y:S02]  /*2b80*/  CS2R R90, SRZ ;  /* 0x00000000005a7805 */ /* 0x000fe4000001ff00 */
[----:B------:R-:W-:Y:S02]  /*2b90*/  CS2R R84, SRZ ;  /* 0x0000000000547805 */ /* 0x000fe4000001ff00 */
[----:B--2---:R-:W-:Y:S01]  /*2ba0*/  LEA.HI.X.SX32 R21, R24, R35, 0x1, P2 ;  /* 0x0000002318157211 */ /* 0x004fe200010f0eff */
[----:B------:R0:W-:Y:S01]  /*2bb0*/  STL [R1+0x108], R20 ;  /* 0x0001081401007387 */ /* 0x0001e20000100800 */
[----:B------:R-:W-:Y:S02]  /*2bc0*/  CS2R R86, SRZ ;  /* 0x0000000000567805 */ /* 0x000fe4000001ff00 */
[----:B------:R-:W-:-:S02]  /*2bd0*/  CS2R R104, SRZ ;  /* 0x0000000000687805 */ /* 0x000fc4000001ff00 */
[----:B------:R-:W-:Y:S01]  /*2be0*/  CS2R R106, SRZ ;  /* 0x00000000006a7805 */ /* 0x000fe2000001ff00 */
[----:B------:R1:W-:Y:S01]  /*2bf0*/  STL [R1+0xf4], R21 ;  /* 0x0000f41501007387 */ /* 0x0003e20000100800 */
[----:B------:R-:W-:Y:S01]  /*2c00*/  IMAD.MOV.U32 R34, RZ, RZ, 0x3f800000 ;  /* 0x3f800000ff227424 */ /* 0x000fe200078e00ff */
[----:B------:R-:W-:Y:S01]  /*2c10*/  UMOV UR4, URZ ;  /* 0x000000ff00047c82 */ /* 0x000fe20008000000 */
[----:B------:R-:W-:Y:S01]  /*2c20*/  IMAD.MOV.U32 R32, RZ, RZ, 0x3f800000 ;  /* 0x3f800000ff207424 */ /* 0x000fe200078e00ff */
[----:B------:R2:W-:Y:S01]  /*2c30*/  STL [R1+0xfc], R22 ;  /* 0x0000fc1601007387 */ /* 0x0005e20000100800 */
[----:B------:R-:W-:Y:S01]  /*2c40*/  UMOV UR5, URZ ;  /* 0x000000ff00057c82 */ /* 0x000fe20008000000 */
[----:B0-----:R-:W-:Y:S01]  /*2c50*/  IMAD R20, R37, 0x8, R19 ;  /* 0x0000000825147824 */ /* 0x001fe200078e0213 */
[----:B------:R-:W-:Y:S01]  /*2c60*/  UMOV UR6, URZ ;  /* 0x000000ff00067c82 */ /* 0x000fe20008000000 */
[----:B------:R-:W-:Y:S01]  /*2c70*/  UMOV UR7, URZ ;  /* 0x000000ff00077c82 */ /* 0x000fe20008000000 */
[----:B------:R-:W0:Y:S01]  /*2c80*/  LDCU UR15, c[0x0][0x3a8] ;  /* 0x00007500ff0f77ac */ /* 0x000e220008000800 */
[----:B-1----:R-:W-:Y:S01]  /*2c90*/  LEA.HI.X.SX32 R21, R26, R35, 0x1, P4 ;  /* 0x000000231a157211 */ /* 0x002fe200020f0eff */
[----:B------:R-:W1:Y:S01]  /*2ca0*/  LDCU UR18, c[0x0][0x3d4] ;  /* 0x00007a80ff1277ac */ /* 0x000e620008000800 */
[----:B--2---:R-:W-:-:S03]  /*2cb0*/  IADD3 R22, P2, PT, R27, R33, RZ ;  /* 0x000000211b167210 */ /* 0x004fc60007f5e0ff */
[----:B------:R2:W-:Y:S01]  /*2cc0*/  STL [R1+0x104], R21 ;  /* 0x0001041501007387 */ /* 0x0005e20000100800 */
[----:B------:R-:W3:Y:S01]  /*2cd0*/  LDCU UR19, c[0x0][0x3c4] ;  /* 0x00007880ff1377ac */ /* 0x000ee20008000800 */
[----:B------:R-:W-:Y:S02]  /*2ce0*/  LEA.HI.X.SX32 R24, R27, R35, 0x1, P2 ;  /* 0x000000231b187211 */ /* 0x000fe400010f0eff */
[----:B------:R4:W-:Y:S01]  /*2cf0*/  STL [R1+0x110], R22 ;  /* 0x0001101601007387 */ /* 0x0009e20000100800 */
[----:B------:R-:W-:-:S03]  /*2d00*/  IMAD.MOV.U32 R27, RZ, RZ, -0x800000 ;  /* 0xff800000ff1b7424 */ /* 0x000fc600078e00ff */
[----:B------:R5:W-:Y:S01]  /*2d10*/  STL [R1+0x118], R23 ;  /* 0x0001181701007387 */ /* 0x000be20000100800 */
[----:B--2---:R-:W-:Y:S01]  /*2d20*/  IMAD R21, R37, 0x8, R20 ;  /* 0x0000000825157824 */ /* 0x004fe200078e0214 */
[----:B----4-:R-:W-:Y:S02]  /*2d30*/  IADD3 R22, P4, PT, R0, R33, RZ ;  /* 0x0000002100167210 */ /* 0x010fe40007f9e0ff */
[----:B-----5:R-:W-:-:S03]  /*2d40*/  LEA.HI.X.SX32 R23, R28, R35, 0x1, P3 ;  /* 0x000000231c177211 */ /* 0x020fc600018f0eff */
[----:B------:R2:W-:Y:S01]  /*2d50*/  STL [R1+0x120], R22 ;  /* 0x0001201601007387 */ /* 0x0005e20000100800 */
[----:B------:R-:W-:Y:S01]  /*2d60*/  LEA.HI.X.SX32 R0, R0, R35, 0x1, P4 ;  /* 0x0000002300007211 */ /* 0x000fe200020f0eff */
[----:B------:R-:W-:Y:S02]  /*2d70*/  IMAD.MOV.U32 R28, RZ, RZ, -0x800000 ;  /* 0xff800000ff1c7424 */ /* 0x000fe400078e00ff */
[----:B------:R4:W-:Y:S04]  /*2d80*/  STL [R1+0x10c], R24 ;  /* 0x00010c1801007387 */ /* 0x0009e80000100800 */
[----:B------:R5:W-:Y:S01]  /*2d90*/  STL [R1+0x114], R23 ;  /* 0x0001141701007387 */ /* 0x000be20000100800 */
[----:B--2---:R-:W-:-:S03]  /*2da0*/  IMAD R22, R37, 0x8, R21 ;  /* 0x0000000825167824 */ /* 0x004fc600078e0215 */
[----:B------:R2:W-:Y:S01]  /*2db0*/  STL [R1+0x11c], R0 ;  /* 0x00011c0001007387 */ /* 0x0005e20000100800 */
[-C--:B----4-:R-:W-:Y:S02]  /*2dc0*/  IADD3 R24, P3, PT, R30, R33.reuse, RZ ;  /* 0x000000211e187210 */ /* 0x090fe40007f7e0ff */
[----:B-----5:R-:W-:-:S04]  /*2dd0*/  IADD3 R23, P2, PT, R29, R33, RZ ;  /* 0x000000211d177210 */ /* 0x020fc80007f5e0ff */
[----:B------:R-:W-:Y:S01]  /*2de0*/  LEA.HI.X.SX32 R25, R29, R35, 0x1, P2 ;  /* 0x000000231d197211 */ /* 0x000fe200010f0eff */
[----:B------:R4:W-:Y:S01]  /*2df0*/  STL [R1+0x128], R23 ;  /* 0x0001281701007387 */ /* 0x0009e20000100800 */
[----:B--2---:R-:W-:Y:S02]  /*2e00*/  IMAD R0, R37, 0x8, R22 ;  /* 0x0000000825007824 */ /* 0x004fe400078e0216 */
[----:B------:R-:W-:Y:S01]  /*2e10*/  IMAD.MOV.U32 R29, RZ, RZ, -0x800000 ;  /* 0xff800000ff1d7424 */ /* 0x000fe200078e00ff */
[----:B------:R2:W-:Y:S01]  /*2e20*/  STL [R1+0x130], R24 ;  /* 0x0001301801007387 */ /* 0x0005e20000100800 */
[----:B----4-:R-:W-:Y:S02]  /*2e30*/  IADD3 R23, P4, PT, R3, R33, RZ ;  /* 0x0000002103177210 */ /* 0x010fe40007f9e0ff */
[----:B--2---:R-:W-:-:S03]  /*2e40*/  LEA.HI.X.SX32 R24, R30, R35, 0x1, P3 ;  /* 0x000000231e187211 */ /* 0x004fc600018f0eff */
[----:B------:R2:W-:Y:S01]  /*2e50*/  STL [R1+0x138], R23 ;  /* 0x0001381701007387 */ /* 0x0005e20000100800 */
[----:B------:R-:W-:Y:S02]  /*2e60*/  LEA.HI.X.SX32 R3, R3, R35, 0x1, P4 ;  /* 0x0000002303037211 */ /* 0x000fe400020f0eff */
[C---:B------:R-:W-:Y:S01]  /*2e70*/  IADD3 R26, P4, PT, R5.reuse, R33, RZ ;  /* 0x00000021051a7210 */ /* 0x040fe20007f9e0ff */
[----:B------:R4:W-:Y:S03]  /*2e80*/  STL [R1+0x124], R25 ;  /* 0x0001241901007387 */ /* 0x0009e60000100800 */
[----:B------:R-:W-:Y:S01]  /*2e90*/  LEA.HI.X.SX32 R5, R5, R35, 0x1, P4 ;  /* 0x0000002305057211 */ /* 0x000fe200020f0eff */
[----:B------:R5:W-:Y:S01]  /*2ea0*/  STL [R1+0x12c], R24 ;  /* 0x00012c1801007387 */ /* 0x000be20000100800 */
[----:B--2---:R-:W-:-:S03]  /*2eb0*/  IMAD R23, R37, 0x8, R0 ;  /* 0x0000000825177824 */ /* 0x004fc600078e0200 */
[----:B------:R2:W-:Y:S01]  /*2ec0*/  STL [R1+0x134], R3 ;  /* 0x0001340301007387 */ /* 0x0005e20000100800 */
[-C--:B----4-:R-:W-:Y:S02]  /*2ed0*/  IADD3 R25, P2, PT, R16, R33.reuse, RZ ;  /* 0x0000002110197210 */ /* 0x090fe40007f5e0ff */
[----:B-----5:R-:W-:-:S03]  /*2ee0*/  IADD3 R24, P3, PT, R31, R33, RZ ;  /* 0x000000211f187210 */ /* 0x020fc60007f7e0ff */
[----:B------:R4:W-:Y:S01]  /*2ef0*/  STL [R1+0x140], R25 ;  /* 0x0001401901007387 */ /* 0x0009e20000100800 */
[----:B--2---:R-:W-:-:S03]  /*2f00*/  IMAD R3, R37, 0x8, R23 ;  /* 0x0000000825037824 */ /* 0x004fc600078e0217 */
[----:B------:R2:W-:Y:S04]  /*2f10*/  STL [R1+0x148], R24 ;  /* 0x0001481801007387 */ /* 0x0005e80000100800 */
[----:B------:R5:W-:Y:S01]  /*2f20*/  STL [R1+0x150], R26 ;  /* 0x0001501a01007387 */ /* 0x000be20000100800 */
[-C--:B----4-:R-:W-:Y:S01]  /*2f30*/  LEA.HI.X.SX32 R25, R16, R35.reuse, 0x1, P2 ;  /* 0x0000002310197211 */ /* 0x090fe200010f0eff */
[----:B------:R-:W-:Y:S01]  /*2f40*/  IMAD R16, R37, 0x8, R3 ;  /* 0x0000000825107824 */ /* 0x000fe200078e0203 */
[----:B--2---:R-:W-:-:S03]  /*2f50*/  LEA.HI.X.SX32 R24, R31, R35, 0x1, P3 ;  /* 0x000000231f187211 */ /* 0x004fc600018f0eff */
[----:B------:R2:W-:Y:S01]  /*2f60*/  STL [R1+0x13c], R25 ;  /* 0x00013c1901007387 */ /* 0x0005e20000100800 */
[----:B-----5:R-:W-:-:S03]  /*2f70*/  IADD3 R26, P4, PT, R11, R33, RZ ;  /* 0x000000210b1a7210 */ /* 0x020fc60007f9e0ff */
[----:B------:R4:W-:Y:S04]  /*2f80*/  STL [R1+0x144], R24 ;  /* 0x0001441801007387 */ /* 0x0009e80000100800 */
[----:B------:R5:W-:Y:S01]  /*2f90*/  STL [R1+0x14c], R5 ;  /* 0x00014c0501007387 */ /* 0x000be20000100800 */
[-C--:B--2---:R-:W-:Y:S02]  /*2fa0*/  IADD3 R25, P2, PT, R2, R33.reuse, RZ ;  /* 0x0000002102197210 */ /* 0x084fe40007f5e0ff */
[----:B----4-:R-:W-:-:S03]  /*2fb0*/  IADD3 R24, P3, PT, R4, R33, RZ ;  /* 0x0000002104187210 */ /* 0x010fc60007f7e0ff */
[----:B------:R2:W-:Y:S01]  /*2fc0*/  STL [R1+0x158], R25 ;  /* 0x0001581901007387 */ /* 0x0005e20000100800 */
[----:B-----5:R-:W-:-:S03]  /*2fd0*/  IMAD R5, R37, 0x8, R16 ;  /* 0x0000000825057824 */ /* 0x020fc600078e0210 */
[----:B------:R4:W-:Y:S04]  /*2fe0*/  STL [R1+0x160], R24 ;  /* 0x0001601801007387 */ /* 0x0009e80000100800 */
[----:B------:R5:W-:Y:S01]  /*2ff0*/  STL [R1+0x168], R26 ;  /* 0x0001681a01007387 */ /* 0x000be20000100800 */
[-C--:B--2---:R-:W-:Y:S01]  /*3000*/  LEA.HI.X.SX32 R25, R2, R35.reuse, 0x1, P2 ;  /* 0x0000002302197211 */ /* 0x084fe200010f0eff */
[----:B------:R-:W-:Y:S01]  /*3010*/  IMAD R2, R37, 0x8, R5 ;  /* 0x0000000825027824 */ /* 0x000fe200078e0205 */
[----:B----4-:R-:W-:-:S03]  /*3020*/  LEA.HI.X.SX32 R24, R4, R35, 0x1, P3 ;  /* 0x0000002304187211 */ /* 0x010fc600018f0eff */
[----:B------:R-:W-:Y:S01]  /*3030*/  STL [R1+0x154], R25 ;  /* 0x0001541901007387 */ /* 0x000fe20000100800 */
[----:B------:R-:W-:Y:S02]  /*3040*/  LEA.HI.X.SX32 R4, R11, R35, 0x1, P4 ;  /* 0x000000230b047211 */ /* 0x000fe400020f0eff */
[C---:B------:R-:W-:Y:S01]  /*3050*/  IADD3 R11, P2, PT, R12.reuse, R33, RZ ;  /* 0x000000210c0b7210 */ /* 0x040fe20007f5e0ff */
[----:B------:R2:W-:Y:S01]  /*3060*/  STL [R1+0x15c], R24 ;  /* 0x00015c1801007387 */ /* 0x0005e20000100800 */
[----:B-----5:R-:W-:Y:S02]  /*3070*/  IMAD.MOV.U32 R26, RZ, RZ, -0x800000 ;  /* 0xff800000ff1a7424 */ /* 0x020fe400078e00ff */
[----:B------:R-:W-:Y:S01]  /*3080*/  LEA.HI.X.SX32 R12, R12, R35, 0x1, P2 ;  /* 0x000000230c0c7211 */ /* 0x000fe200010f0eff */
[----:B------:R4:W-:Y:S04]  /*3090*/  STL [R1+0x164], R4 ;  /* 0x0001640401007387 */ /* 0x0009e80000100800 */
[----:B------:R5:W-:Y:S01]  /*30a0*/  STL [R1+0x170], R11 ;  /* 0x0001700b01007387 */ /* 0x000be20000100800 */
[----:B--2---:R-:W-:-:S04]  /*30b0*/  IADD3 R24, P3, PT, R15, R33, RZ ;  /* 0x000000210f187210 */ /* 0x004fc80007f7e0ff */
[----:B------:R-:W-:Y:S01]  /*30c0*/  LEA.HI.X.SX32 R15, R15, R35, 0x1, P3 ;  /* 0x000000230f0f7211 */ /* 0x000fe200018f0eff */
[----:B------:R-:W-:Y:S01]  /*30d0*/  STL [R1+0x178], R24 ;  /* 0x0001781801007387 */ /* 0x000fe20000100800 */
[----:B----4-:R-:W-:Y:S01]  /*30e0*/  IMAD R4, R37, 0x8, R2 ;  /* 0x0000000825047824 */ /* 0x010fe200078e0202 */
[----:B-----5:R-:W-:-:S05]  /*30f0*/  IADD3 R11, P4, PT, R17, R33, RZ ;  /* 0x00000021110b7210 */ /* 0x020fca0007f9e0ff */
[----:B------:R2:W-:Y:S04]  /*3100*/  STL [R1+0x180], R11 ;  /* 0x0001800b01007387 */ /* 0x0005e80000100800 */
[----:B------:R4:W-:Y:S04]  /*3110*/  STL [R1+0x16c], R12 ;  /* 0x00016c0c01007387 */ /* 0x0009e80000100800 */
[----:B------:R5:W-:Y:S01]  /*3120*/  STL [R1+0x174], R15 ;  /* 0x0001740f01007387 */ /* 0x000be20000100800 */
[----:B--2---:R-:W-:Y:S01]  /*3130*/  IMAD R11, R37, 0x8, R4 ;  /* 0x00000008250b7824 */ /* 0x004fe200078e0204 */
[----:B----4-:R-:W-:-:S02]  /*3140*/  LEA.HI.X.SX32 R12, R17, R35, 0x1, P4 ;  /* 0x00000023110c7211 */ /* 0x010fc400020f0eff */
[-C--:B------:R-:W-:Y:S02]  /*3150*/  IADD3 R17, P3, PT, R19, R33.reuse, RZ ;  /* 0x0000002113117210 */ /* 0x080fe40007f7e0ff */
[-C--:B-----5:R-:W-:Y:S01]  /*3160*/  IADD3 R15, P2, PT, R18, R33.reuse, RZ ;  /* 0x00000021120f7210 */ /* 0x0a0fe20007f5e0ff */
[----:B------:R2:W-:Y:S04]  /*3170*/  STL [R1+0x17c], R12 ;  /* 0x00017c0c01007387 */ /* 0x0005e80000100800 */
[----:B------:R4:W-:Y:S04]  /*3180*/  STL [R1+0x188], R15 ;  /* 0x0001880f01007387 */ /* 0x0009e80000100800 */
[----:B------:R5:W-:Y:S01]  /*3190*/  STL [R1+0x190], R17 ;  /* 0x0001901101007387 */ /* 0x000be20000100800 */
[----:B--2---:R-:W-:Y:S01]  /*31a0*/  IMAD R12, R37, 0x8, R11 ;  /* 0x00000008250c7824 */ /* 0x004fe200078e020b */
[----:B----4-:R-:W-:-:S02]  /*31b0*/  IADD3 R15, P4, PT, R20, R33, RZ ;  /* 0x00000021140f7210 */ /* 0x010fc40007f9e0ff */
[----:B-----5:R-:W-:-:S03]  /*31c0*/  LEA.HI.X.SX32 R17, R18, R35, 0x1, P2 ;  /* 0x0000002312117211 */ /* 0x020fc600010f0eff */
[----:B------:R2:W-:Y:S01]  /*31d0*/  STL [R1+0x198], R15 ;  /* 0x0001980f01007387 */ /* 0x0005e20000100800 */
[----:B------:R-:W-:Y:S02]  /*31e0*/  LEA.HI.X.SX32 R18, R19, R35, 0x1, P3 ;  /* 0x0000002313127211 */ /* 0x000fe400018f0eff */
[----:B------:R-:W-:Y:S01]  /*31f0*/  IADD3 R19, P3, PT, R22, R33, RZ ;  /* 0x0000002116137210 */ /* 0x000fe20007f7e0ff */
[----:B------:R4:W-:Y:S04]  /*3200*/  STL [R1+0x184], R17 ;  /* 0x0001841101007387 */ /* 0x0009e80000100800 */
[----:B------:R5:W-:Y:S01]  /*3210*/  STL [R1+0x18c], R18 ;  /* 0x00018c1201007387 */ /* 0x000be20000100800 */
[----:B--2---:R-:W-:Y:S01]  /*3220*/  IMAD R15, R37, 0x8, R12 ;  /* 0x00000008250f7824 */ /* 0x004fe200078e020c */
[----:B----4-:R-:W-:-:S02]  /*3230*/  LEA.HI.X.SX32 R17, R20, R35, 0x1, P4 ;  /* 0x0000002314117211 */ /* 0x010fc400020f0eff */
[----:B-----5:R-:W-:-:S03]  /*3240*/  IADD3 R18, P2, PT, R21, R33, RZ ;  /* 0x0000002115127210 */ /* 0x020fc60007f5e0ff */
[----:B------:R2:W-:Y:S01]  /*3250*/  STL [R1+0x194], R17 ;  /* 0x0001941101007387 */ /* 0x0005e20000100800 */
[----:B------:R-:W-:-:S03]  /*3260*/  LEA.HI.X.SX32 R20, R21, R35, 0x1, P2 ;  /* 0x0000002315147211 */ /* 0x000fc600010f0eff */
[----:B------:R4:W-:Y:S04]  /*3270*/  STL [R1+0x1a0], R18 ;  /* 0x0001a01201007387 */ /* 0x0009e80000100800 */
[----:B------:R5:W-:Y:S01]  /*3280*/  STL [R1+0x1a8], R19 ;  /* 0x0001a81301007387 */ /* 0x000be20000100800 */
[----:B--2---:R-:W-:Y:S01]  /*3290*/  IMAD R17, R37, 0x8, R15 ;  /* 0x0000000825117824 */ /* 0x004fe200078e020f */
[----:B----4-:R-:W-:Y:S02]  /*32a0*/  IADD3 R18, P4, PT, R0, R33, RZ ;  /* 0x0000002100127210 */ /* 0x010fe40007f9e0ff */
[----:B-----5:R-:W-:-:S03]  /*32b0*/  LEA.HI.X.SX32 R19, R22, R35, 0x1, P3 ;  /* 0x0000002316137211 */ /* 0x020fc600018f0eff */
        /* <DEDUP_REMOVED lines=13> */
[----:B------:R-:W-:Y:S01]  /*3390*/  STL [R1+0x1c8], R21 ;  /* 0x0001c81501007387 */ /* 0x000fe20000100800 */
[-C--:B----4-:R-:W-:Y:S02]  /*33a0*/  LEA.HI.X.SX32 R20, R23, R35.reuse, 0x1, P2 ;  /* 0x0000002317147211 */ /* 0x090fe400010f0eff */
[----:B--2---:R-:W-:-:S03]  /*33b0*/  LEA.HI.X.SX32 R19, R3, R35, 0x1, P3 ;  /* 0x0000002303137211 */ /* 0x004fc600018f0eff */
[----:B------:R2:W-:Y:S01]  /*33c0*/  STL [R1+0x1b4], R20 ;  /* 0x0001b41401007387 */ /* 0x0005e20000100800 */
[----:B------:R-:W-:-:S03]  /*33d0*/  IMAD R3, R37, 0x8, R0 ;  /* 0x0000000825037824 */ /* 0x000fc600078e0200 */
[----:B------:R4:W-:Y:S04]  /*33e0*/  STL [R1+0x1bc], R19 ;  /* 0x0001bc1301007387 */ /* 0x0009e80000100800 */
[----:B------:R5:W-:Y:S01]  /*33f0*/  STL [R1+0x1c4], R16 ;  /* 0x0001c41001007387 */ /* 0x000be20000100800 */
[-C--:B--2---:R-:W-:Y:S02]  /*3400*/  IADD3 R20, P2, PT, R5, R33.reuse, RZ ;  /* 0x0000002105147210 */ /* 0x084fe40007f5e0ff */
[----:B----4-:R-:W-:-:S03]  /*3410*/  IADD3 R19, P3, PT, R2, R33, RZ ;  /* 0x0000002102137210 */ /* 0x010fc60007f7e0ff */
[----:B------:R2:W-:Y:S01]  /*3420*/  STL [R1+0x1d0], R20 ;  /* 0x0001d01401007387 */ /* 0x0005e20000100800 */
[----:B-----5:R-:W-:-:S03]  /*3430*/  IMAD R16, R37, 0x8, R3 ;  /* 0x0000000825107824 */ /* 0x020fc600078e0203 */
[----:B------:R4:W-:Y:S01]  /*3440*/  STL [R1+0x1d8], R19 ;  /* 0x0001d81301007387 */ /* 0x0009e20000100800 */
[----:B--2---:R-:W-:Y:S02]  /*3450*/  IADD3 R20, P4, PT, R4, R33, RZ ;  /* 0x0000002104147210 */ /* 0x004fe40007f9e0ff */
[----:B----4-:R-:W-:-:S03]  /*3460*/  LEA.HI.X.SX32 R19, R5, R35, 0x1, P2 ;  /* 0x0000002305137211 */ /* 0x010fc600010f0eff */
[----:B------:R-:W-:Y:S01]  /*3470*/  STL [R1+0x1e0], R20 ;  /* 0x0001e01401007387 */ /* 0x000fe20000100800 */
[-C--:B------:R-:W-:Y:S01]  /*3480*/  LEA.HI.X.SX32 R5, R2, R35.reuse, 0x1, P3 ;  /* 0x0000002302057211 */ /* 0x080fe200018f0eff */
[----:B------:R-:W-:Y:S01]  /*3490*/  IMAD R2, R37, 0x8, R16 ;  /* 0x0000000825027824 */ /* 0x000fe200078e0210 */
[----:B------:R-:W-:Y:S01]  /*34a0*/  LEA.HI.X.SX32 R4, R4, R35, 0x1, P4 ;  /* 0x0000002304047211 */ /* 0x000fe200020f0eff */
[----:B------:R2:W-:Y:S04]  /*34b0*/  STL [R1+0x1cc], R19 ;  /* 0x0001cc1301007387 */ /* 0x0005e80000100800 */
[----:B------:R4:W-:Y:S04]  /*34c0*/  STL [R1+0x1d4], R5 ;  /* 0x0001d40501007387 */ /* 0x0009e80000100800 */
[----:B------:R5:W-:Y:S01]  /*34d0*/  STL [R1+0x1dc], R4 ;  /* 0x0001dc0401007387 */ /* 0x000be20000100800 */
[----:B--2---:R-:W-:-:S02]  /*34e0*/  IADD3 R19, P3, PT, R12, R33, RZ ;  /* 0x000000210c137210 */ /* 0x004fc40007f7e0ff */
[C---:B----4-:R-:W-:Y:S02]  /*34f0*/  IADD3 R5, P2, PT, R11.reuse, R33, RZ ;  /* 0x000000210b057210 */ /* 0x050fe40007f5e0ff */
[-C--:B------:R-:W-:Y:S02]  /*3500*/  LEA.HI.X.SX32 R12, R12, R35.reuse, 0x1, P3 ;  /* 0x000000230c0c7211 */ /* 0x080fe400018f0eff */
[----:B------:R-:W-:Y:S01]  /*3510*/  LEA.HI.X.SX32 R11, R11, R35, 0x1, P2 ;  /* 0x000000230b0b7211 */ /* 0x000fe200010f0eff */
[----:B------:R2:W-:Y:S01]  /*3520*/  STL [R1+0x1e8], R5 ;  /* 0x0001e80501007387 */ /* 0x0005e20000100800 */
[----:B-----5:R-:W-:-:S03]  /*3530*/  IMAD R4, R37, 0x8, R2 ;  /* 0x0000000825047824 */ /* 0x020fc600078e0202 */
[----:B------:R-:W-:Y:S01]  /*3540*/  STL [R1+0x1f0], R19 ;  /* 0x0001f01301007387 */ /* 0x000fe20000100800 */
[----:B--2---:R-:W-:-:S05]  /*3550*/  IADD3 R5, P4, PT, R15, R33, RZ ;  /* 0x000000210f057210 */ /* 0x004fca0007f9e0ff */
[----:B------:R2:W-:Y:S04]  /*3560*/  STL [R1+0x1f8], R5 ;  /* 0x0001f80501007387 */ /* 0x0005e80000100800 */
[----:B------:R4:W-:Y:S04]  /*3570*/  STL [R1+0x1e4], R11 ;  /* 0x0001e40b01007387 */ /* 0x0009e80000100800 */
[----:B------:R5:W-:Y:S01]  /*3580*/  STL [R1+0x1ec], R12 ;  /* 0x0001ec0c01007387 */ /* 0x000be20000100800 */
[----:B--2---:R-:W-:Y:S01]  /*3590*/  IMAD R5, R37, 0x8, R4 ;  /* 0x0000000825057824 */ /* 0x004fe200078e0204 */
[----:B----4-:R-:W-:-:S02]  /*35a0*/  LEA.HI.X.SX32 R11, R15, R35, 0x1, P4 ;  /* 0x000000230f0b7211 */ /* 0x010fc400020f0eff */
[-C--:B------:R-:W-:Y:S02]  /*35b0*/  IADD3 R15, P3, PT, R18, R33.reuse, RZ ;  /* 0x00000021120f7210 */ /* 0x080fe40007f7e0ff */
[C---:B-----5:R-:W-:Y:S01]  /*35c0*/  IADD3 R12, P2, PT, R17.reuse, R33, RZ ;  /* 0x00000021110c7210 */ /* 0x060fe20007f5e0ff */
[----:B------:R2:W-:Y:S03]  /*35d0*/  STL [R1+0x1f4], R11 ;  /* 0x0001f40b01007387 */ /* 0x0005e60000100800 */
[----:B------:R-:W-:Y:S01]  /*35e0*/  LEA.HI.X.SX32 R17, R17, R35, 0x1, P2 ;  /* 0x0000002311117211 */ /* 0x000fe200010f0eff */
[----:B------:R4:W-:Y:S04]  /*35f0*/  STL [R1+0x200], R12 ;  /* 0x0002000c01007387 */ /* 0x0009e80000100800 */
[----:B------:R5:W-:Y:S01]  /*3600*/  STL [R1+0x208], R15 ;  /* 0x0002080f01007387 */ /* 0x000be20000100800 */
[----:B--2---:R-:W-:Y:S01]  /*3610*/  IMAD R11, R37, 0x8, R5 ;  /* 0x00000008250b7824 */ /* 0x004fe200078e0205 */
[----:B----4-:R-:W-:-:S02]  /*3620*/  IADD3 R12, P4, PT, R0, R33, RZ ;  /* 0x00000021000c7210 */ /* 0x010fc40007f9e0ff */
        /* <DEDUP_REMOVED lines=15> */
[-C--:B----4-:R-:W-:Y:S01]  /*3720*/  LEA.HI.X.SX32 R17, R3, R35.reuse, 0x1, P2 ;  /* 0x0000002303117211 */ /* 0x090fe200010f0eff */
[----:B------:R-:W-:Y:S01]  /*3730*/  IMAD R3, R37, 0x8, R0 ;  /* 0x0000000825037824 */ /* 0x000fe200078e0200 */
[----:B--2---:R-:W-:-:S03]  /*3740*/  LEA.HI.X.SX32 R15, R16, R35, 0x1, P3 ;  /* 0x00000023100f7211 */ /* 0x004fc600018f0eff */
[----:B------:R2:W-:Y:S01]  /*3750*/  STL [R1+0x214], R17 ;  /* 0x0002141101007387 */ /* 0x0005e20000100800 */
[----:B------:R-:W-:-:S03]  /*3760*/  IADD3 R16, P2, PT, R4, R33, RZ ;  /* 0x0000002104107210 */ /* 0x000fc60007f5e0ff */
[----:B------:R4:W-:Y:S04]  /*3770*/  STL [R1+0x21c], R15 ;  /* 0x00021c0f01007387 */ /* 0x0009e80000100800 */
[----:B------:R5:W-:Y:S01]  /*3780*/  STL [R1+0x224], R2 ;  /* 0x0002240201007387 */ /* 0x000be20000100800 */
[----:B--2---:R-:W-:-:S03]  /*3790*/  IADD3 R17, P4, PT, R11, R33, RZ ;  /* 0x000000210b117210 */ /* 0x004fc60007f9e0ff */
[----:B------:R2:W-:Y:S01]  /*37a0*/  STL [R1+0x230], R16 ;  /* 0x0002301001007387 */ /* 0x0005e20000100800 */
[----:B----4-:R-:W-:Y:S01]  /*37b0*/  IADD3 R15, P3, PT, R5, R33, RZ ;  /* 0x00000021050f7210 */ /* 0x010fe20007f7e0ff */
[----:B-----5:R-:W-:-:S04]  /*37c0*/  IMAD R2, R37, 0x8, R3 ;  /* 0x0000000825027824 */ /* 0x020fc800078e0203 */
[----:B------:R4:W-:Y:S01]  /*37d0*/  STL [R1+0x238], R15 ;  /* 0x0002380f01007387 */ /* 0x0009e20000100800 */
[----:B--2---:R-:W-:-:S03]  /*37e0*/  LEA.HI.X.SX32 R16, R4, R35, 0x1, P2 ;  /* 0x0000002304107211 */ /* 0x004fc600010f0eff */
[----:B------:R-:W-:Y:S01]  /*37f0*/  STL [R1+0x240], R17 ;  /* 0x0002401101007387 */ /* 0x000fe20000100800 */
[----:B------:R-:W-:-:S03]  /*3800*/  IMAD R4, R37, 0x8, R2 ;  /* 0x0000000825047824 */ /* 0x000fc600078e0202 */
[----:B------:R-:W-:Y:S01]  /*3810*/  STL [R1+0x22c], R16 ;  /* 0x00022c1001007387 */ /* 0x000fe20000100800 */
[-C--:B----4-:R-:W-:Y:S02]  /*3820*/  LEA.HI.X.SX32 R15, R5, R35.reuse, 0x1, P3 ;  /* 0x00000023050f7211 */ /* 0x090fe400018f0eff */
[----:B------:R-:W-:Y:S02]  /*3830*/  LEA.HI.X.SX32 R5, R11, R35, 0x1, P4 ;  /* 0x000000230b057211 */ /* 0x000fe400020f0eff */
[-C--:B------:R-:W-:Y:S01]  /*3840*/  IADD3 R11, P3, PT, R0, R33.reuse, RZ ;  /* 0x00000021000b7210 */ /* 0x080fe20007f7e0ff */
[----:B------:R2:W-:Y:S04]  /*3850*/  STL [R1+0x234], R15 ;  /* 0x0002340f01007387 */ /* 0x0005e80000100800 */
[----:B------:R4:W-:Y:S01]  /*3860*/  STL [R1+0x23c], R5 ;  /* 0x00023c0501007387 */ /* 0x0009e20000100800 */
[----:B--2---:R-:W-:-:S04]  /*3870*/  IADD3 R15, P2, PT, R12, R33, RZ ;  /* 0x000000210c0f7210 */ /* 0x004fc80007f5e0ff */
[----:B------:R-:W-:Y:S01]  /*3880*/  LEA.HI.X.SX32 R12, R12, R35, 0x1, P2 ;  /* 0x000000230c0c7211 */ /* 0x000fe200010f0eff */
[----:B------:R2:W-:Y:S01]  /*3890*/  STL [R1+0x248], R15 ;  /* 0x0002480f01007387 */ /* 0x0005e20000100800 */
[----:B----4-:R-:W-:-:S03]  /*38a0*/  IMAD R5, R37, 0x8, R4 ;  /* 0x0000000825057824 */ /* 0x010fc600078e0204 */
[----:B------:R4:W-:Y:S01]  /*38b0*/  STL [R1+0x250], R11 ;  /* 0x0002500b01007387 */ /* 0x0009e20000100800 */
[----:B--2---:R-:W-:Y:S02]  /*38c0*/  IADD3 R15, P4, PT, R3, R33, RZ ;  /* 0x00000021030f7210 */ /* 0x004fe40007f9e0ff */
[----:B----4-:R-:W-:-:S03]  /*38d0*/  LEA.HI.X.SX32 R11, R0, R35, 0x1, P3 ;  /* 0x00000023000b7211 */ /* 0x010fc600018f0eff */
[----:B------:R-:W-:Y:S01]  /*38e0*/  STL [R1+0x258], R15 ;  /* 0x0002580f01007387 */ /* 0x000fe20000100800 */
[----:B------:R-:W-:Y:S01]  /*38f0*/  LEA.HI.X.SX32 R3, R3, R35, 0x1, P4 ;  /* 0x0000002303037211 */ /* 0x000fe200020f0eff */
[----:B------:R-:W-:Y:S02]  /*3900*/  IMAD R0, R37, 0x8, R5 ;  /* 0x0000000825007824 */ /* 0x000fe400078e0205 */
[----:B------:R2:W-:Y:S04]  /*3910*/  STL [R1+0x244], R12 ;  /* 0x0002440c01007387 */ /* 0x0005e80000100800 */
[----:B------:R4:W-:Y:S04]  /*3920*/  STL [R1+0x24c], R11 ;  /* 0x00024c0b01007387 */ /* 0x0009e80000100800 */
[----:B------:R5:W-:Y:S01]  /*3930*/  STL [R1+0x254], R3 ;  /* 0x0002540301007387 */ /* 0x000be20000100800 */
[----:B--2---:R-:W-:-:S02]  /*3940*/  IADD3 R12, P2, PT, R2, R33, RZ ;  /* 0x00000021020c7210 */ /* 0x004fc40007f5e0ff */
[----:B----4-:R-:W-:-:S03]  /*3950*/  IADD3 R11, P3, PT, R4, R33, RZ ;  /* 0x00000021040b7210 */ /* 0x010fc60007f7e0ff */
[----:B------:R2:W-:Y:S01]  /*3960*/  STL [R1+0x260], R12 ;  /* 0x0002600c01007387 */ /* 0x0005e20000100800 */
[----:B------:R-:W-:-:S03]  /*3970*/  LEA.HI.X.SX32 R4, R4, R35, 0x1, P3 ;  /* 0x0000002304047211 */ /* 0x000fc600018f0eff */
[----:B------:R4:W-:Y:S01]  /*3980*/  STL [R1+0x268], R11 ;  /* 0x0002680b01007387 */ /* 0x0009e20000100800 */
[----:B-----5:R-:W-:Y:S01]  /*3990*/  IMAD R3, R37, 0x8, R0 ;  /* 0x0000000825037824 */ /* 0x020fe200078e0200 */
        /* <DEDUP_REMOVED lines=13> */
[----:B-----5:R-:W-:Y:S01]  /*3a70*/  IADD3 R5, P5, PT, R2, R33, RZ ;  /* 0x0000002102057210 */ /* 0x020fe20007fbe0ff */
[----:B------:R-:W-:Y:S01]  /*3a80*/  IMAD.MOV.U32 R33, RZ, RZ, 0x3f800000 ;  /* 0x3f800000ff217424 */ /* 0x000fe200078e00ff */
[----:B--2---:R-:W-:Y:S01]  /*3a90*/  IADD3 R11, P2, PT, R14, UR14, RZ ;  /* 0x0000000e0e0b7c10 */ /* 0x004fe2000ff5e0ff */
[----:B------:R-:W-:Y:S02]  /*3aa0*/  USHF.R.S32.HI UR14, URZ, 0x1f, UR20 ;  /* 0x0000001fff0e7899 */ /* 0x000fe40008011414 */
[----:B------:R-:W-:Y:S01]  /*3ab0*/  STL [R1+0x288], R5 ;  /* 0x0002880501007387 */ /* 0x000fe20000100800 */
[----:B----4-:R-:W-:Y:S02]  /*3ac0*/  LEA.HI.X.SX32 R4, R0, R35, 0x1, P3 ;  /* 0x0000002300047211 */ /* 0x010fe400018f0eff */
[----:B------:R-:W-:Y:S01]  /*3ad0*/  LEA.HI.X.SX32 R14, R14, UR8, 0x1, P2 ;  /* 0x000000080e0e7c11 */ /* 0x000fe200090f0eff */
[----:B------:R-:W-:Y:S01]  /*3ae0*/  USHF.R.S32.HI UR8, URZ, 0x1f, UR10 ;  /* 0x0000001fff087899 */ /* 0x000fe2000801140a */
[C---:B------:R-:W-:Y:S01]  /*3af0*/  IADD3 RZ, P3, PT, R10.reuse, UR9, RZ ;  /* 0x000000090aff7c10 */ /* 0x040fe2000ff7e0ff */
[----:B------:R-:W-:Y:S01]  /*3b00*/  STL [R1+0x274], R4 ;  /* 0x0002740401007387 */ /* 0x000fe20000100800 */
[----:B------:R-:W-:-:S02]  /*3b10*/  IADD3 RZ, P2, PT, R10, UR21, RZ ;  /* 0x000000150aff7c10 */ /* 0x000fc4000ff5e0ff */
[----:B------:R-:W-:Y:S01]  /*3b20*/  IADD3 RZ, P4, PT, R11, UR9, RZ ;  /* 0x000000090bff7c10 */ /* 0x000fe2000ff9e0ff */
[----:B------:R-:W-:Y:S01]  /*3b30*/  STL [R1+0x27c], R3 ;  /* 0x00027c0301007387 */ /* 0x000fe20000100800 */
[C---:B------:R-:W-:Y:S01]  /*3b40*/  IADD3.X R15, PT, PT, R13.reuse, UR44, RZ, P3, !PT ;  /* 0x0000002c0d0f7c10 */ /* 0x040fe20009ffe4ff */
[----:B------:R-:W2:Y:S01]  /*3b50*/  LDCU UR9, c[0x0][0x3c4] ;  /* 0x00007880ff0977ac */ /* 0x000ea20008000800 */
[----:B------:R-:W-:Y:S02]  /*3b60*/  IADD3.X R22, PT, PT, R13, UR49, RZ, P2, !PT ;  /* 0x000000310d167c10 */ /* 0x000fe400097fe4ff */
[----:B------:R-:W-:Y:S01]  /*3b70*/  LEA.HI.X.SX32 R0, R2, R35, 0x1, P5 ;  /* 0x0000002302007211 */ /* 0x000fe200028f0eff */
[----:B------:R-:W-:Y:S01]  /*3b80*/  IMAD.MOV.U32 R35, RZ, RZ, 0x3f800000 ;  /* 0x3f800000ff237424 */ /* 0x000fe200078e00ff */
[C---:B------:R-:W-:Y:S02]  /*3b90*/  IADD3 R16, P3, PT, R11.reuse, UR21, RZ ;  /* 0x000000150b107c10 */ /* 0x040fe4000ff7e0ff */
[----:B------:R-:W-:Y:S01]  /*3ba0*/  IADD3.X R17, PT, PT, R14, UR44, RZ, P4, !PT ;  /* 0x0000002c0e117c10 */ /* 0x000fe2000a7fe4ff */
[----:B------:R4:W-:Y:S01]  /*3bb0*/  STL [R1+0x284], R0 ;  /* 0x0002840001007387 */ /* 0x0009e20000100800 */
[----:B------:R-:W-:-:S02]  /*3bc0*/  IADD3 R155, P2, PT, R11, UR42, RZ ;  /* 0x0000002a0b9b7c10 */ /* 0x000fc4000ff5e0ff */
[C---:B------:R-:W-:Y:S02]  /*3bd0*/  IADD3 RZ, P5, PT, R10.reuse, UR20, RZ ;  /* 0x000000140aff7c10 */ /* 0x040fe4000ffbe0ff */
[----:B------:R-:W-:Y:S02]  /*3be0*/  IADD3 R18, P4, PT, R10, UR43, RZ ;  /* 0x0000002b0a127c10 */ /* 0x000fe4000ff9e0ff */
[----:B------:R-:W-:Y:S02]  /*3bf0*/  IADD3 RZ, P1, PT, R11, UR20, RZ ;  /* 0x000000140bff7c10 */ /* 0x000fe4000ff3e0ff */
[C---:B------:R-:W-:Y:S02]  /*3c00*/  IADD3.X R23, PT, PT, R14.reuse, UR49, RZ, P3, !PT ;  /* 0x000000310e177c10 */ /* 0x040fe40009ffe4ff */
[----:B------:R-:W-:Y:S02]  /*3c10*/  IADD3.X R154, PT, PT, R14, UR51, RZ, P2, !PT ;  /* 0x000000330e9a7c10 */ /* 0x000fe400097fe4ff */
[----:B------:R-:W-:-:S02]  /*3c20*/  IADD3.X R19, PT, PT, R13, UR14, RZ, P5, !PT ;  /* 0x0000000e0d137c10 */ /* 0x000fc4000affe4ff */
[C---:B------:R-:W-:Y:S02]  /*3c30*/  IADD3 R157, P3, PT, R10.reuse, UR41, RZ ;  /* 0x000000290a9d7c10 */ /* 0x040fe4000ff7e0ff */
[----:B------:R-:W-:Y:S02]  /*3c40*/  IADD3.X R24, PT, PT, R13, UR50, RZ, P4, !PT ;  /* 0x000000320d187c10 */ /* 0x000fe4000a7fe4ff */
[----:B------:R-:W-:Y:S02]  /*3c50*/  IADD3 R165, P2, PT, R10, UR39, RZ ;  /* 0x000000270aa57c10 */ /* 0x000fe4000ff5e0ff */
[C---:B------:R-:W-:Y:S02]  /*3c60*/  IADD3 R20, P5, PT, R11.reuse, UR43, RZ ;  /* 0x0000002b0b147c10 */ /* 0x040fe4000ffbe0ff */
[----:B------:R-:W-:Y:S02]  /*3c70*/  IADD3.X R21, PT, PT, R14, UR14, RZ, P1, !PT ;  /* 0x0000000e0e157c10 */ /* 0x000fe40008ffe4ff */
[----:B------:R-:W-:-:S02]  /*3c80*/  IADD3 R159, P4, PT, R11, UR41, RZ ;  /* 0x000000290b9f7c10 */ /* 0x000fc4000ff9e0ff */
[----:B------:R-:W-:Y:S02]  /*3c90*/  IADD3 R153, P1, PT, R10, UR42, RZ ;  /* 0x0000002a0a997c10 */ /* 0x000fe4000ff3e0ff */
[C---:B------:R-:W-:Y:S02]  /*3ca0*/  IADD3.X R156, PT, PT, R13.reuse, UR52, RZ, P3, !PT ;  /* 0x000000340d9c7c10 */ /* 0x040fe40009ffe4ff */
[----:B------:R-:W-:Y:S02]  /*3cb0*/  IADD3.X R164, PT, PT, R13, UR54, RZ, P2, !PT ;  /* 0x000000360da47c10 */ /* 0x000fe400097fe4ff */
[C---:B------:R-:W-:Y:S02]  /*3cc0*/  IADD3.X R25, PT, PT, R14.reuse, UR50, RZ, P5, !PT ;  /* 0x000000320e197c10 */ /* 0x040fe4000affe4ff */
[----:B------:R-:W-:Y:S02]  /*3cd0*/  IADD3 R167, P3, PT, R11, UR39, RZ ;  /* 0x000000270ba77c10 */ /* 0x000fe4000ff7e0ff */
[----:B------:R-:W-:-:S02]  /*3ce0*/  IADD3.X R158, PT, PT, R14, UR52, RZ, P4, !PT ;  /* 0x000000340e9e7c10 */ /* 0x000fc4000a7fe4ff */
[----:B------:R-:W-:Y:S02]  /*3cf0*/  IADD3 R175, P2, PT, R11, UR37, RZ ;  /* 0x000000250baf7c10 */ /* 0x000fe4000ff5e0ff */
[C---:B------:R-:W-:Y:S02]  /*3d00*/  IADD3 R161, P5, PT, R10.reuse, UR40, RZ ;  /* 0x000000280aa17c10 */ /* 0x040fe4000ffbe0ff */
[----:B------:R-:W-:Y:S02]  /*3d10*/  IADD3.X R152, PT, PT, R13, UR51, RZ, P1, !PT ;  /* 0x000000330d987c10 */ /* 0x000fe40008ffe4ff */
[----:B------:R-:W-:Y:S02]  /*3d20*/  IADD3 R169, P4, PT, R10, UR38, RZ ;  /* 0x000000260aa97c10 */ /* 0x000fe4000ff9e0ff */
[----:B------:R-:W-:Y:S02]  /*3d30*/  IADD3 R163, P1, PT, R11, UR40, RZ ;  /* 0x000000280ba37c10 */ /* 0x000fe4000ff3e0ff */
[----:B------:R-:W-:-:S02]  /*3d40*/  IADD3.X R166, PT, PT, R14, UR54, RZ, P3, !PT ;  /* 0x000000360ea67c10 */ /* 0x000fc40009ffe4ff */
[----:B------:R-:W-:Y:S02]  /*3d50*/  IADD3.X R174, PT, PT, R14, UR56, RZ, P2, !PT ;  /* 0x000000380eae7c10 */ /* 0x000fe400097fe4ff */
[C---:B------:R-:W-:Y:S02]  /*3d60*/  IADD3.X R160, PT, PT, R13.reuse, UR53, RZ, P5, !PT ;  /* 0x000000350da07c10 */ /* 0x040fe4000affe4ff */
[C---:B------:R-:W-:Y:S02]  /*3d70*/  IADD3 R177, P3, PT, R10.reuse, UR36, RZ ;  /* 0x000000240ab17c10 */ /* 0x040fe4000ff7e0ff */
[----:B------:R-:W-:Y:S02]  /*3d80*/  IADD3.X R168, PT, PT, R13, UR55, RZ, P4, !PT ;  /* 0x000000370da87c10 */ /* 0x000fe4000a7fe4ff */
[----:B------:R-:W-:Y:S02]  /*3d90*/  IADD3 R185, P2, PT, R10, UR34, RZ ;  /* 0x000000220ab97c10 */ /* 0x000fe4000ff5e0ff */
[----:B------:R-:W-:-:S02]  /*3da0*/  IADD3 R171, P5, PT, R11, UR38, RZ ;  /* 0x000000260bab7c10 */ /* 0x000fc4000ffbe0ff */
[----:B------:R-:W-:Y:S02]  /*3db0*/  IADD3.X R162, PT, PT, R14, UR53, RZ, P1, !PT ;  /* 0x000000350ea27c10 */ /* 0x000fe40008ffe4ff */
[----:B------:R-:W-:Y:S02]  /*3dc0*/  IADD3 R179, P4, PT, R11, UR36, RZ ;  /* 0x000000240bb37c10 */ /* 0x000fe4000ff9e0ff */
[----:B------:R-:W-:Y:S02]  /*3dd0*/  IADD3 R173, P1, PT, R10, UR37, RZ ;  /* 0x000000250aad7c10 */ /* 0x000fe4000ff3e0ff */
        /* <DEDUP_REMOVED lines=35> */
[----:B----4-:R-:W-:Y:S02]  /*4010*/  IADD3 R0, P2, PT, R10, UR24, RZ ;  /* 0x000000180a007c10 */ /* 0x010fe4000ff5e0ff */
[C---:B------:R-:W-:Y:S02]  /*4020*/  IADD3 R223, P5, PT, R11.reuse, UR28, RZ ;  /* 0x0000001c0bdf7c10 */ /* 0x040fe4000ffbe0ff */
[----:B------:R-:W-:Y:S01]  /*4030*/  IADD3.X R205, PT, PT, R14, UR63, RZ, P1, !PT ;  /* 0x0000003f0ecd7c10 */ /* 0x000fe20008ffe4ff */
[----:B------:R4:W-:Y:S01]  /*4040*/  STL [R1], R0 ;  /* 0x0000000001007387 */ /* 0x0009e20000100800 */
[----:B------:R-:W-:-:S02]  /*4050*/  IADD3 R241, P4, PT, R11, UR26, RZ ;  /* 0x0000001a0bf17c10 */ /* 0x000fc4000ff9e0ff */
[----:B------:R-:W-:Y:S02]  /*4060*/  IADD3 R227, P1, PT, R10, UR27, RZ ;  /* 0x0000001b0ae37c10 */ /* 0x000fe4000ff3e0ff */
[----:B------:R-:W-:Y:S02]  /*4070*/  IADD3.X R233, PT, PT, R13, UR67, RZ, P3, !PT ;  /* 0x000000430de97c10 */ /* 0x000fe40009ffe4ff */
[C---:B------:R-:W-:Y:S02]  /*4080*/  IADD3.X R221, PT, PT, R14.reuse, UR65, RZ, P5, !PT ;  /* 0x000000410edd7c10 */ /* 0x040fe4000affe4ff */
[----:B------:R-:W-:Y:S02]  /*4090*/  IADD3 R2, P3, PT, R11, UR24, RZ ;  /* 0x000000180b027c10 */ /* 0x000fe4000ff7e0ff */
[----:B------:R-:W-:Y:S02]  /*40a0*/  IADD3.X R239, PT, PT, R14, UR67, RZ, P4, !PT ;  /* 0x000000430eef7c10 */ /* 0x000fe4000a7fe4ff */
[----:B------:R-:W-:Y:S01]  /*40b0*/  IADD3 R245, P5, PT, R10, UR25, RZ ;  /* 0x000000190af57c10 */ /* 0x000fe2000ffbe0ff */
[----:B------:R5:W-:Y:S01]  /*40c0*/  STL [R1+0x8], R2 ;  /* 0x0000080201007387 */ /* 0x000be20000100800 */
[----:B------:R-:W-:-:S02]  /*40d0*/  IADD3.X R225, PT, PT, R13, UR66, RZ, P1, !PT ;  /* 0x000000420de17c10 */ /* 0x000fc40008ffe4ff */
[----:B----4-:R-:W-:Y:S02]  /*40e0*/  IADD3 R0, P4, PT, R10, UR23, RZ ;  /* 0x000000170a007c10 */ /* 0x010fe4000ff9e0ff */
[----:B------:R-:W-:Y:S02]  /*40f0*/  IADD3 R249, P1, PT, R11, UR25, RZ ;  /* 0x000000190bf97c10 */ /* 0x000fe4000ff3e0ff */
[----:B------:R-:W-:Y:S01]  /*4100*/  IADD3.X R243, PT, PT, R13, UR68, RZ, P5, !PT ;  /* 0x000000440df37c10 */ /* 0x000fe2000affe4ff */
[----:B------:R4:W-:Y:S01]  /*4110*/  STL [R1+0x10], R0 ;  /* 0x0000100001007387 */ /* 0x0009e20000100800 */
[----:B------:R-:W-:Y:S02]  /*4120*/  IADD3.X R247, PT, PT, R14, UR68, RZ, P1, !PT ;  /* 0x000000440ef77c10 */ /* 0x000fe40008ffe4ff */
[----:B-----5:R-:W-:Y:S02]  /*4130*/  IADD3 R2, P5, PT, R11, UR23, RZ ;  /* 0x000000170b027c10 */ /* 0x020fe4000ffbe0ff */
[----:B------:R-:W-:-:S02]  /*4140*/  IADD3.X R251, PT, PT, R13, UR69, RZ, P2, !PT ;  /* 0x000000450dfb7c10 */ /* 0x000fc400097fe4ff */
[----:B------:R-:W-:Y:S01]  /*4150*/  IADD3 R3, P2, PT, R11, UR22, RZ ;  /* 0x000000160b037c10 */ /* 0x000fe2000ff5e0ff */
[----:B------:R5:W-:Y:S01]  /*4160*/  STL [R1+0x18], R2 ;  /* 0x0000180201007387 */ /* 0x000be20000100800 */
[----:B----4-:R-:W-:-:S05]  /*4170*/  IADD3 R0, P1, PT, R10, UR22, RZ ;  /* 0x000000160a007c10 */ /* 0x010fca000ff3e0ff */
[----:B------:R4:W-:Y:S01]  /*4180*/  STL [R1+0x20], R0 ;  /* 0x0000200001007387 */ /* 0x0009e20000100800 */
[----:B-----5:R-:W-:-:S03]  /*4190*/  IADD3.X R2, PT, PT, R14, UR69, RZ, P3, !PT ;  /* 0x000000450e027c10 */ /* 0x020fc60009ffe4ff */
[----:B------:R5:W-:Y:S04]  /*41a0*/  STL [R1+0x28], R3 ;  /* 0x0000280301007387 */ /* 0x000be80000100800 */
[----:B------:R0:W-:Y:S01]  /*41b0*/  STL [R1+0x4], R2 ;  /* 0x0000040201007387 */ /* 0x0001e20000100800 */
[----:B----4-:R-:W-:Y:S02]  /*41c0*/  IADD3 R0, P3, PT, R10, UR47, RZ ;  /* 0x0000002f0a007c10 */ /* 0x010fe4000ff7e0ff */
[----:B-----5:R-:W-:-:S03]  /*41d0*/  IADD3.X R3, PT, PT, R13, UR70, RZ, P4, !PT ;  /* 0x000000460d037c10 */ /* 0x020fc6000a7fe4ff */
[----:B------:R4:W-:Y:S01]  /*41e0*/  STL [R1+0x30], R0 ;  /* 0x0000300001007387 */ /* 0x0009e20000100800 */
[----:B0-----:R-:W-:-:S03]  /*41f0*/  IADD3 R2, P4, PT, R11, UR47, RZ ;  /* 0x0000002f0b027c10 */ /* 0x001fc6000ff9e0ff */
[----:B------:R0:W-:Y:S04]  /*4200*/  STL [R1+0xc], R3 ;  /* 0x00000c0301007387 */ /* 0x0001e80000100800 */
[----:B------:R5:W-:Y:S01]  /*4210*/  STL [R1+0x38], R2 ;  /* 0x0000380201007387 */ /* 0x000be20000100800 */
[----:B----4-:R-:W-:Y:S02]  /*4220*/  IADD3.X R0, PT, PT, R14, UR70, RZ, P5, !PT ;  /* 0x000000460e007c10 */ /* 0x010fe4000affe4ff */
[----:B0-----:R-:W-:-:S03]  /*4230*/  IADD3 R3, P5, PT, R10, UR46, RZ ;  /* 0x0000002e0a037c10 */ /* 0x001fc6000ffbe0ff */
[----:B------:R0:W-:Y:S01]  /*4240*/  STL [R1+0x14], R0 ;  /* 0x0000140001007387 */ /* 0x0001e20000100800 */
[----:B-----5:R-:W-:-:S03]  /*4250*/  IADD3.X R2, PT, PT, R13, UR71, RZ, P1, !PT ;  /* 0x000000470d027c10 */ /* 0x020fc60008ffe4ff */
[----:B------:R4:W-:Y:S04]  /*4260*/  STL [R1+0x40], R3 ;  /* 0x0000400301007387 */ /* 0x0009e80000100800 */
[----:B------:R5:W-:Y:S01]  /*4270*/  STL [R1+0x1c], R2 ;  /* 0x00001c0201007387 */ /* 0x000be20000100800 */
[----:B0-----:R-:W-:Y:S02]  /*4280*/  IADD3 R0, P1, PT, R11, UR46, RZ ;  /* 0x0000002e0b007c10 */ /* 0x001fe4000ff3e0ff */
[----:B----4-:R-:W-:-:S03]  /*4290*/  IADD3.X R3, PT, PT, R14, UR71, RZ, P2, !PT ;  /* 0x000000470e037c10 */ /* 0x010fc600097fe4ff */
[----:B------:R0:W-:Y:S01]  /*42a0*/  STL [R1+0x48], R0 ;  /* 0x0000480001007387 */ /* 0x0001e20000100800 */
[----:B-----5:R-:W-:-:S03]  /*42b0*/  IADD3 R2, P2, PT, R10, UR45, RZ ;  /* 0x0000002d0a027c10 */ /* 0x020fc6000ff5e0ff */
[----:B------:R4:W-:Y:S04]  /*42c0*/  STL [R1+0x24], R3 ;  /* 0x0000240301007387 */ /* 0x0009e80000100800 */
[----:B------:R5:W-:Y:S01]  /*42d0*/  STL [R1+0x50], R2 ;  /* 0x0000500201007387 */ /* 0x000be20000100800 */
[----:B0-----:R-:W-:Y:S02]  /*42e0*/  IADD3.X R0, PT, PT, R13, UR72, RZ, P3, !PT ;  /* 0x000000480d007c10 */ /* 0x001fe40009ffe4ff */
[----:B----4-:R-:W-:-:S03]  /*42f0*/  IADD3 R3, P3, PT, R11, UR45, RZ ;  /* 0x0000002d0b037c10 */ /* 0x010fc6000ff7e0ff */
        /* <DEDUP_REMOVED lines=28> */
[----:B0-----:R-:W-:Y:S02]  /*44c0*/  IADD3.X R0, PT, PT, R13, UR76, RZ, P1, !PT ;  /* 0x0000004c0d007c10 */ /* 0x001fe40008ffe4ff */
[----:B----4-:R-:W-:-:S03]  /*44d0*/  IADD3.X R3, PT, PT, R14, UR76, RZ, P2, !PT ;  /* 0x0000004c0e037c10 */ /* 0x010fc600097fe4ff */
[----:B------:R0:W-:Y:S01]  /*44e0*/  STL [R1+0x6c], R0 ;  /* 0x00006c0001007387 */ /* 0x0001e20000100800 */
[----:B-----5:R-:W-:-:S03]  /*44f0*/  IADD3.X R2, PT, PT, R13, UR8, RZ, P3, !PT ;  /* 0x000000080d027c10 */ /* 0x020fc60009ffe4ff */
[----:B------:R4:W-:Y:S04]  /*4500*/  STL [R1+0x74], R3 ;  /* 0x0000740301007387 */ /* 0x0009e80000100800 */
[----:B------:R4:W-:Y:S01]  /*4510*/  STL [R1+0x7c], R2 ;  /* 0x00007c0201007387 */ /* 0x0009e20000100800 */
[----:B0-----:R-:W-:-:S05]  /*4520*/  IADD3.X R0, PT, PT, R14, UR8, RZ, P4, !PT ;  /* 0x000000080e007c10 */ /* 0x001fca000a7fe4ff */
[----:B-123--:R4:W-:Y:S02]  /*4530*/  STL [R1+0x84], R0 ;  /* 0x0000840001007387 */ /* 0x00e9e40000100800 */
.L_x_1:
[----:B------:R-:W2:Y:S01]  /*4540*/  LDL R4, [R1] ;  /* 0x0000000001047983 */ /* 0x000ea20000100800 */
[----:B------:R-:W-:Y:S02]  /*4550*/  USHF.R.S32.HI UR8, URZ, 0x1f, UR6 ;  /* 0x0000001fff087899 */ /* 0x000fe40008011406 */
[----:B----4-:R-:W-:Y:S02]  /*4560*/  IADD3 R2, P1, PT, R10, UR6, RZ ;  /* 0x000000060a027c10 */ /* 0x010fe4000ff3e0ff */
[----:B------:R-:W-:Y:S01]  /*4570*/  IADD3 R30, P2, PT, R11, UR6, RZ ;  /* 0x000000060b1e7c10 */ /* 0x000fe2000ff5e0ff */
[----:B------:R-:W3:Y:S01]  /*4580*/  LDL R142, [R1+0x8] ;  /* 0x00000800018e7983 */ /* 0x000ee20000100800 */
[----:B------:R-:W-:Y:S02]  /*4590*/  IADD3.X R3, PT, PT, R13, UR8, RZ, P1, !PT ;  /* 0x000000080d037c10 */ /* 0x000fe40008ffe4ff */
[----:B------:R-:W-:Y:S01]  /*45a0*/  IADD3.X R31, PT, PT, R14, UR8, RZ, P2, !PT ;  /* 0x000000080e1f7c10 */ /* 0x000fe200097fe4ff */
[----:B------:R-:W4:Y:S01]  /*45b0*/  LDL R150, [R1+0x10] ;  /* 0x0000100001967983 */ /* 0x000f220000100800 */
[----:B------:R-:W-:-:S03]  /*45c0*/  IADD3 R44, P1, PT, R16, UR6, RZ ;  /* 0x00000006102c7c10 */ /* 0x000fc6000ff3e0ff */
[----:B------:R0:W5:Y:S01]  /*45d0*/  LDG.E.U8 R37, desc[UR16][R2.64] ;  /* 0x0000001002257981 */ /* 0x000162000c1e1100 */
[----:B------:R-:W-:-:S03]  /*45e0*/  IADD3.X R45, PT, PT, R23, UR8, RZ, P1, !PT ;  /* 0x00000008172d7c10 */ /* 0x000fc60008ffe4ff */
[----:B------:R1:W4:Y:S04]  /*45f0*/  LDG.E.U8 R0, desc[UR16][R30.64] ;  /* 0x000000101e007981 */ /* 0x000328000c1e1100 */
[----:B------:R-:W4:Y:S01]  /*4600*/  LDG.E.U8 R44, desc[UR16][R44.64] ;  /* 0x000000102c2c7981 */ /* 0x000f22000c1e1100 */
[----:B0-----:R-:W-:-:S03]  /*4610*/  IADD3 R2, P2, PT, R18, UR6, RZ ;  /* 0x0000000612027c10 */ /* 0x001fc6000ff5e0ff */
[----:B------:R-:W5:Y:S01]  /*4620*/  LDL R143, [R1+0x4] ;  /* 0x00000400018f7983 */ /* 0x000f620000100800 */
[----:B------:R-:W-:Y:S02]  /*4630*/  IADD3.X R3, PT, PT, R24, UR8, RZ, P2, !PT ;  /* 0x0000000818037c10 */ /* 0x000fe400097fe4ff */
[----:B-1----:R-:W-:Y:S01]  /*4640*/  IADD3 R30, P1, PT, R20, UR6, RZ ;  /* 0x00000006141e7c10 */ /* 0x002fe2000ff3e0ff */
[----:B------:R-:W5:Y:S01]  /*4650*/  LDL R190, [R1+0x18] ;  /* 0x0000180001be7983 */ /* 0x000f620000100800 */
[----:B------:R-:W-:Y:S02]  /*4660*/  IADD3 R38, P2, PT, R153, UR6, RZ ;  /* 0x0000000699267c10 */ /* 0x000fe4000ff5e0ff */
[----:B------:R-:W-:Y:S01]  /*4670*/  IADD3.X R31, PT, PT, R25, UR8, RZ, P1, !PT ;  /* 0x00000008191f7c10 */ /* 0x000fe20008ffe4ff */
[----:B------:R0:W5:Y:S01]  /*4680*/  LDG.E.U8 R43, desc[UR16][R2.64] ;  /* 0x00000010022b7981 */ /* 0x000162000c1e1100 */
[----:B------:R-:W-:-:S03]  /*4690*/  IADD3.X R39, PT, PT, R152, UR8, RZ, P2, !PT ;  /* 0x0000000898277c10 */ /* 0x000fc600097fe4ff */
[----:B------:R1:W5:Y:S04]  /*46a0*/  LDG.E.U8 R42, desc[UR16][R30.64] ;  /* 0x000000101e2a7981 */ /* 0x000368000c1e1100 */
[----:B------:R-:W5:Y:S01]  /*46b0*/  LDG.E.U8 R41, desc[UR16][R38.64] ;  /* 0x0000001026297981 */ /* 0x000f62000c1e1100 */
        /* <DEDUP_REMOVED lines=10> */
[----:B------:R1:W5:Y:S01]  /*4760*/  LDG.E.U8 R38, desc[UR16][R46.64] ;  /* 0x000000102e267981 */ /* 0x000362000c1e1100 */
        /* <DEDUP_REMOVED lines=8> */
[----:B------:R-:W-:Y:S02]  /*47f0*/  IADD3.X R49, PT, PT, R164, UR8, RZ, P2, !PT ;  /* 0x00000008a4317c10 */ /* 0x000fe400097fe4ff */
[----:B------:R-:W-:Y:S01]  /*4800*/  IADD3 R46, P2, PT, R169, UR6, RZ ;  /* 0x00000006a92e7c10 */ /* 0x000fe2000ff5e0ff */
[----:B------:R-:W5:Y:S04]  /*4810*/  LDL R218, [R1+0x30] ;  /* 0x0000300001da7983 */ /* 0x000f680000100800 */
[----:B------:R-:W5:Y:S01]  /*4820*/  LDG.E.U8 R31, desc[UR16][R30.64] ;  /* 0x000000101e1f7981 */ /* 0x000f62000c1e1100 */
[----:B0-----:R-:W-:-:S03]  /*4830*/  IADD3 R2, P1, PT, R167, UR6, RZ ;  /* 0x00000006a7027c10 */ /* 0x001fc6000ff3e0ff */
[----:B------:R-:W5:Y:S01]  /*4840*/  LDL R147, [R1+0x24] ;  /* 0x0000240001937983 */ /* 0x000f620000100800 */
[----:B------:R-:W-:Y:S02]  /*4850*/  IADD3.X R3, PT, PT, R166, UR8, RZ, P1, !PT ;  /* 0x00000008a6037c10 */ /* 0x000fe40008ffe4ff */
[----:B------:R-:W-:Y:S01]  /*4860*/  IADD3 R50, P1, PT, R171, UR6, RZ ;  /* 0x00000006ab327c10 */ /* 0x000fe2000ff3e0ff */
[----:B------:R-:W5:Y:S01]  /*4870*/  LDL R216, [R1+0x38] ;  /* 0x0000380001d87983 */ /* 0x000f620000100800 */
[----:B------:R-:W-:Y:S02]  /*4880*/  IADD3.X R47, PT, PT, R168, UR8, RZ, P2, !PT ;  /* 0x00000008a82f7c10 */ /* 0x000fe400097fe4ff */
[----:B------:R-:W-:Y:S01]  /*4890*/  IADD3.X R51, PT, PT, R170, UR8, RZ, P1, !PT ;  /* 0x00000008aa337c10 */ /* 0x000fe20008ffe4ff */
[----:B------:R0:W5:Y:S01]  /*48a0*/  LDG.E.U8 R30, desc[UR16][R48.64] ;  /* 0x00000010301e7981 */ /* 0x000162000c1e1100 */
[----:B------:R-:W-:-:S03]  /*48b0*/  IADD3 R58, P1, PT, R175, UR6, RZ ;  /* 0x00000006af3a7c10 */ /* 0x000fc6000ff3e0ff */
[----:B------:R-:W5:Y:S04]  /*48c0*/  LDG.E.U8 R47, desc[UR16][R46.64] ;  /* 0x000000102e2f7981 */ /* 0x000f68000c1e1100 */
[----:B------:R-:W5:Y:S01]  /*48d0*/  LDL R148, [R1+0x2c] ;  /* 0x00002c0001947983 */ /* 0x000f620000100800 */
[----:B0-----:R-:W-:-:S03]  /*48e0*/  IADD3 R48, P2, PT, R173, UR6, RZ ;  /* 0x00000006ad307c10 */ /* 0x001fc6000ff5e0ff */
[----:B------:R-:W5:Y:S01]  /*48f0*/  LDL R214, [R1+0x40] ;  /* 0x0000400001d67983 */ /* 0x000f620000100800 */
[----:B------:R-:W-:-:S03]  /*4900*/  IADD3.X R49, PT, PT, R172, UR8, RZ, P2, !PT ;  /* 0x00000008ac317c10 */ /* 0x000fc600097fe4ff */
        /* <DEDUP_REMOVED lines=49> */
[----:B------:R-:W5:Y:S01]  /*4c20*/  LDG.E.U8 R3, desc[UR16][R2.64] ;  /* 0x0000001002037981 */ /* 0x000f62000c1e1100 */
        /* <DEDUP_REMOVED lines=24> */
[----:B------:R-:W-:Y:S01]  /*4db0*/  USHF.L.U32 UR11, UR9, 0x1, URZ ;  /* 0x00000001090b7899 */ /* 0x000fe200080006ff */
[----:B------:R-:W-:Y:S01]  /*4dc0*/  IADD3 R56, P2, PT, R235, UR6, RZ ;  /* 0x00000006eb387c10 */ /* 0x000fe2000ff5e0ff */
[----:B------:R0:W5:Y:S01]  /*4dd0*/  LDG.E.U8 R137, desc[UR16][R50.64] ;  /* 0x0000001032897981 */ /* 0x000162000c1e1100 */
[----:B------:R-:W-:Y:S02]  /*4de0*/  IADD3.X R49, PT, PT, R229, UR8, RZ, P1, !PT ;  /* 0x00000008e5317c10 */ /* 0x000fe40008ffe4ff */
[----:B------:R-:W-:Y:S01]  /*4df0*/  IADD3.X R57, PT, PT, R233, UR8, RZ, P2, !PT ;  /* 0x00000008e9397c10 */ /* 0x000fe200097fe4ff */
[----:B------:R-:W-:Y:S01]  /*4e00*/  UIMAD UR10, UR9, 0x3, URZ ;  /* 0x00000003090a78a4 */ /* 0x000fe2000f8e02ff */
[----:B------:R-:W5:Y:S04]  /*4e10*/  LDL R242, [R1+0x90] ;  /* 0x0000900001f27983 */ /* 0x000f680000100800 */
[----:B------:R1:W5:Y:S01]  /*4e20*/  LDG.E.U8 R138, desc[UR16][R48.64] ;  /* 0x00000010308a7981 */ /* 0x000362000c1e1100 */
[----:B0-----:R-:W-:-:S03]  /*4e30*/  IADD3 R50, P1, PT, R241, UR6, RZ ;  /* 0x00000006f1327c10 */ /* 0x001fc6000ff3e0ff */
[----:B------:R0:W5:Y:S01]  /*4e40*/  LDG.E.U8 R139, desc[UR16][R56.64] ;  /* 0x00000010388b7981 */ /* 0x000162000c1e1100 */
[----:B------:R-:W-:-:S03]  /*4e50*/  IADD3.X R51, PT, PT, R239, UR8, RZ, P1, !PT ;  /* 0x00000008ef337c10 */ /* 0x000fc60008ffe4ff */
[----:B------:R-:W5:Y:S01]  /*4e60*/  LDL R238, [R1+0x8c] ;  /* 0x00008c0001ee7983 */ /* 0x000f620000100800 */
[----:B-1----:R-:W-:-:S03]  /*4e70*/  IADD3 R48, P2, PT, R245, UR6, RZ ;  /* 0x00000006f5307c10 */ /* 0x002fc6000ff5e0ff */
[----:B------:R2:W5:Y:S01]  /*4e80*/  LDG.E.U8 R140, desc[UR16][R50.64] ;  /* 0x00000010328c7981 */ /* 0x000562000c1e1100 */
[----:B------:R-:W-:Y:S02]  /*4e90*/  IADD3.X R49, PT, PT, R243, UR8, RZ, P2, !PT ;  /* 0x00000008f3317c10 */ /* 0x000fe400097fe4ff */
[----:B0-----:R-:W-:Y:S01]  /*4ea0*/  IADD3 R56, P1, PT, R249, UR6, RZ ;  /* 0x00000006f9387c10 */ /* 0x001fe2000ff3e0ff */
[----:B------:R-:W5:Y:S04]  /*4eb0*/  LDL R237, [R1+0xa0] ;  /* 0x0000a00001ed7983 */ /* 0x000f680000100800 */
[----:B------:R-:W5:Y:S04]  /*4ec0*/  LDL R232, [R1+0x9c] ;  /* 0x00009c0001e87983 */ /* 0x000f680000100800 */
[----:B------:R-:W5:Y:S04]  /*4ed0*/  LDL R230, [R1+0xb0] ;  /* 0x0000b00001e67983 */ /* 0x000f680000100800 */
[----:B------:R-:W5:Y:S01]  /*4ee0*/  LDL R240, [R1+0x98] ;  /* 0x0000980001f07983 */ /* 0x000f620000100800 */
[----:B--2---:R-:W-:-:S03]  /*4ef0*/  IADD3 R50, P2, PT, R4, UR6, RZ ;  /* 0x0000000604327c10 */ /* 0x004fc6000ff5e0ff */
[----:B------:R3:W2:Y:S04]  /*4f00*/  LDG.E.U8 R141, desc[UR16][R48.64] ;  /* 0x00000010308d7981 */ /* 0x0006a8000c1e1100 */
[----:B------:R-:W2:Y:S01]  /*4f10*/  LDL R4, [R1+0x20] ;  /* 0x0000200001047983 */ /* 0x000ea20000100800 */
[----:B------:R-:W-:Y:S02]  /*4f20*/  IADD3.X R57, PT, PT, R247, UR8, RZ, P1, !PT ;  /* 0x00000008f7397c10 */ /* 0x000fe40008ffe4ff */
[----:B------:R-:W-:Y:S01]  /*4f30*/  IADD3.X R51, PT, PT, R251, UR8, RZ, P2, !PT ;  /* 0x00000008fb337c10 */ /* 0x000fe200097fe4ff */
[----:B------:R-:W2:Y:S01]  /*4f40*/  LDL R236, [R1+0x94] ;  /* 0x0000940001ec7983 */ /* 0x000ea20000100800 */
[----:B---3--:R-:W-:-:S03]  /*4f50*/  IADD3 R48, P1, PT, R142, UR6, RZ ;  /* 0x000000068e307c10 */ /* 0x008fc6000ff3e0ff */
[----:B------:R4:W3:Y:S04]  /*4f60*/  LDG.E.U8 R142, desc[UR16][R56.64] ;  /* 0x00000010388e7981 */ /* 0x0008e8000c1e1100 */
[----:B------:R-:W3:Y:S04]  /*4f70*/  LDL R234, [R1+0xa8] ;  /* 0x0000a80001ea7983 */ /* 0x000ee80000100800 */
[----:B------:R-:W3:Y:S01]  /*4f80*/  LDL R228, [R1+0xa4] ;  /* 0x0000a40001e47983 */ /* 0x000ee20000100800 */
[----:B----4-:R-:W-:-:S03]  /*4f90*/  IADD3 R56, P2, PT, R150, UR6, RZ ;  /* 0x0000000696387c10 */ /* 0x010fc6000ff5e0ff */
[----:B------:R-:W4:Y:S01]  /*4fa0*/  LDL R150, [R1+0x3c] ;  /* 0x00003c0001967983 */ /* 0x000f220000100800 */
[----:B-----5:R-:W-:-:S03]  /*4fb0*/  IADD3.X R49, PT, PT, R143, UR8, RZ, P1, !PT ;  /* 0x000000088f317c10 */ /* 0x020fc60008ffe4ff */
[----:B------:R0:W5:Y:S04]  /*4fc0*/  LDG.E.U8 R143, desc[UR16][R50.64] ;  /* 0x00000010328f7981 */ /* 0x000168000c1e1100 */
[----:B------:R-:W3:Y:S04]  /*4fd0*/  LDL R244, [R1+0x248] ;  /* 0x0002480001f47983 */ /* 0x000ee80000100800 */
[----:B------:R-:W3:Y:S01]  /*4fe0*/  LDL R246, [R1+0x250] ;  /* 0x0002500001f67983 */ /* 0x000ee20000100800 */
[----:B0-----:R-:W-:-:S03]  /*4ff0*/  IADD3 R50, P1, PT, R190, UR6, RZ ;  /* 0x00000006be327c10 */ /* 0x001fc6000ff3e0ff */
[----:B------:R-:W3:Y:S04]  /*5000*/  LDL R190, [R1+0x54] ;  /* 0x0000540001be7983 */ /* 0x000ee80000100800 */
[----:B------:R-:W3:Y:S01]  /*5010*/  LDL R248, [R1+0x274] ;  /* 0x0002740001f87983 */ /* 0x000ee20000100800 */
[----:B------:R-:W-:-:S03]  /*5020*/  IADD3.X R57, PT, PT, R144, UR8, RZ, P2, !PT ;  /* 0x0000000890397c10 */ /* 0x000fc600097fe4ff */
[----:B------:R2:W3:Y:S04]  /*5030*/  LDG.E.U8 R144, desc[UR16][R48.64] ;  /* 0x0000001030907981 */ /* 0x0004e8000c1e1100 */
[----:B------:R-:W3:Y:S04]  /*5040*/  LDL R250, [R1+0x27c] ;  /* 0x00027c0001fa7983 */ /* 0x000ee80000100800 */
[----:B------:R-:W3:Y:S01]  /*5050*/  LDL R252, [R1+0x288] ;  /* 0x0002880001fc7983 */ /* 0x000ee20000100800 */
[----:B--2---:R-:W-:-:S03]  /*5060*/  IADD3 R48, P2, PT, R4, UR6, RZ ;  /* 0x0000000604307c10 */ /* 0x004fc6000ff5e0ff */
[----:B------:R-:W2:Y:S01]  /*5070*/  LDL R4, [R1+0x64] ;  /* 0x0000640001047983 */ /* 0x000ea20000100800 */
[----:B------:R-:W-:Y:S02]  /*5080*/  IADD3.X R51, PT, PT, R145, UR8, RZ, P1, !PT ;  /* 0x0000000891337c10 */ /* 0x000fe40008ffe4ff */
[----:B------:R-:W-:Y:S01]  /*5090*/  IADD3.X R49, PT, PT, R146, UR8, RZ, P2, !PT ;  /* 0x0000000892317c10 */ /* 0x000fe200097fe4ff */
[----:B------:R0:W5:Y:S04]  /*50a0*/  LDG.E.U8 R145, desc[UR16][R56.64] ;  /* 0x0000001038917981 */ /* 0x000168000c1e1100 */
[----:B------:R1:W5:Y:S01]  /*50b0*/  LDG.E.U8 R146, desc[UR16][R50.64] ;  /* 0x0000001032927981 */ /* 0x000362000c1e1100 */
[----:B0-----:R-:W-:-:S03]  /*50c0*/  IADD3 R56, P1, PT, R220, UR6, RZ ;  /* 0x00000006dc387c10 */ /* 0x001fc6000ff3e0ff */
[----:B------:R-:W5:Y:S01]  /*50d0*/  LDL R220, [R1+0x80] ;  /* 0x0000800001dc7983 */ /* 0x000f620000100800 */
[----:B-1----:R-:W-:Y:S02]  /*50e0*/  IADD3 R50, P2, PT, R218, UR6, RZ ;  /* 0x00000006da327c10 */ /* 0x002fe4000ff5e0ff */
[----:B------:R-:W-:Y:S01]  /*50f0*/  IADD3.X R57, PT, PT, R147, UR8, RZ, P1, !PT ;  /* 0x0000000893397c10 */ /* 0x000fe20008ffe4ff */
[----:B------:R-:W5:Y:S01]  /*5100*/  LDL R218, [R1+0x88] ;  /* 0x0000880001da7983 */ /* 0x000f620000100800 */
[----:B------:R-:W-:-:S03]  /*5110*/  IADD3.X R51, PT, PT, R148, UR8, RZ, P2, !PT ;  /* 0x0000000894337c10 */ /* 0x000fc600097fe4ff */
[----:B------:R0:W5:Y:S04]  /*5120*/  LDG.E.U8 R147, desc[UR16][R48.64] ;  /* 0x0000001030937981 */ /* 0x000168000c1e1100 */
[----:B------:R1:W5:Y:S01]  /*5130*/  LDG.E.U8 R148, desc[UR16][R56.64] ;  /* 0x0000001038947981 */ /* 0x000362000c1e1100 */
[----:B0-----:R-:W-:-:S03]  /*5140*/  IADD3 R48, P1, PT, R216, UR6, RZ ;  /* 0x00000006d8307c10 */ /* 0x001fc6000ff3e0ff */
[----:B------:R-:W5:Y:S01]  /*5150*/  LDL R216, [R1+0x7c] ;  /* 0x00007c0001d87983 */ /* 0x000f620000100800 */
[----:B-1----:R-:W-:Y:S02]  /*5160*/  IADD3 R56, P2, PT, R214, UR6, RZ ;  /* 0x00000006d6387c10 */ /* 0x002fe4000ff5e0ff */
[----:B------:R-:W-:Y:S01]  /*5170*/  IADD3.X R49, PT, PT, R149, UR8, RZ, P1, !PT ;  /* 0x0000000895317c10 */ /* 0x000fe20008ffe4ff */
[----:B------:R-:W5:Y:S01]  /*5180*/  LDL R214, [R1+0x74] ;  /* 0x0000740001d67983 */ /* 0x000f620000100800 */
[----:B----4-:R-:W-:-:S03]  /*5190*/  IADD3.X R57, PT, PT, R150, UR8, RZ, P2, !PT ;  /* 0x0000000896397c10 */ /* 0x010fc600097fe4ff */
[----:B------:R0:W4:Y:S04]  /*51a0*/  LDG.E.U8 R149, desc[UR16][R50.64] ;  /* 0x0000001032957981 */ /* 0x000128000c1e1100 */
[----:B------:R1:W4:Y:S01]  /*51b0*/  LDG.E.U8 R150, desc[UR16][R48.64] ;  /* 0x0000001030967981 */ /* 0x000322000c1e1100 */
[----:B0-----:R-:W-:Y:S02]  /*51c0*/  IADD3 R50, P1, PT, R212, UR6, RZ ;  /* 0x00000006d4327c10 */ /* 0x001fe4000ff3e0ff */
[----:B-1----:R-:W-:Y:S02]  /*51d0*/  IADD3 R48, P2, PT, R210, UR6, RZ ;  /* 0x00000006d2307c10 */ /* 0x002fe4000ff5e0ff */
[----:B------:R-:W-:Y:S02]  /*51e0*/  IADD3.X R51, PT, PT, R151, UR8, RZ, P1, !PT ;  /* 0x0000000897337c10 */ /* 0x000fe40008ffe4ff */
[----:B------:R0:W4:Y:S01]  /*51f0*/  LDG.E.U8 R151, desc[UR16][R56.64] ;  /* 0x0000001038977981 */ /* 0x000122000c1e1100 */
[----:B------:R-:W-:-:S03]  /*5200*/  IADD3.X R49, PT, PT, R188, UR8, RZ, P2, !PT ;  /* 0x00000008bc317c10 */ /* 0x000fc600097fe4ff */
[----:B------:R1:W4:Y:S01]  /*5210*/  LDG.E.U8 R188, desc[UR16][R50.64] ;  /* 0x0000001032bc7981 */ /* 0x000322000c1e1100 */
[----:B0-----:R-:W-:-:S04]  /*5220*/  IADD3 R56, P1, PT, R208, UR6, RZ ;  /* 0x00000006d0387c10 */ /* 0x001fc8000ff3e0ff */
[----:B---3--:R-:W-:Y:S02]  /*5230*/  IADD3.X R57, PT, PT, R190, UR8, RZ, P1, !PT ;  /* 0x00000008be397c10 */ /* 0x008fe40008ffe4ff */
[----:B------:R0:W3:Y:S01]  /*5240*/  LDG.E.U8 R190, desc[UR16][R48.64] ;  /* 0x0000001030be7981 */ /* 0x0000e2000c1e1100 */
[----:B-1----:R-:W-:-:S03]  /*5250*/  IADD3 R50, P2, PT, R206, UR6, RZ ;  /* 0x00000006ce327c10 */ /* 0x002fc6000ff5e0ff */
[----:B------:R-:W3:Y:S01]  /*5260*/  LDG.E.U8 R56, desc[UR16][R56.64] ;  /* 0x0000001038387981 */ /* 0x000ee2000c1e1100 */
[----:B0-----:R-:W-:-:S04]  /*5270*/  IADD3 R48, P1, PT, R204, UR6, RZ ;  /* 0x00000006cc307c10 */ /* 0x001fc8000ff3e0ff */
[----:B--2---:R-:W-:Y:S02]  /*5280*/  IADD3.X R49, PT, PT, R4, UR8, RZ, P1, !PT ;  /* 0x0000000804317c10 */ /* 0x004fe40008ffe4ff */
[----:B------:R-:W2:Y:S01]  /*5290*/  LDL R4, [R1+0x84] ;  /* 0x0000840001047983 */ /* 0x000ea20000100800 */
[----:B------:R-:W-:Y:S01]  /*52a0*/  IADD3.X R51, PT, PT, R2, UR8, RZ, P2, !PT ;  /* 0x0000000802337c10 */ /* 0x000fe200097fe4ff */
[----:B------:R-:W-:Y:S02]  /*52b0*/  VIADD R2, R10, UR9 ;  /* 0x000000090a027c36 */ /* 0x000fe40008000000 */
[----:B------:R-:W3:Y:S04]  /*52c0*/  LDG.E.U8 R204, desc[UR16][R48.64] ;  /* 0x0000001030cc7981 */ /* 0x000ee8000c1e1100 */
[----:B------:R0:W3:Y:S02]  /*52d0*/  LDG.E.U8 R57, desc[UR16][R50.64] ;  /* 0x0000001032397981 */ /* 0x0000e4000c1e1100 */
[----:B0-----:R-:W-:Y:S01]  /*52e0*/  IADD3 R50, P1, PT, R2, UR6, RZ ;  /* 0x0000000602327c10 */ /* 0x001fe2000ff3e0ff */
[----:B------:R-:W-:-:S03]  /*52f0*/  VIADD R48, R11, UR9 ;  /* 0x000000090b307c36 */ /* 0x000fc60008000000 */
[----:B------:R-:W-:Y:S02]  /*5300*/  IADD3.X R51, PT, PT, R15, UR8, RZ, P1, !PT ;  /* 0x000000080f337c10 */ /* 0x000fe40008ffe4ff */
[----:B------:R-:W-:-:S03]  /*5310*/  IADD3 R48, P1, PT, R48, UR6, RZ ;  /* 0x0000000630307c10 */ /* 0x000fc6000ff3e0ff */
[----:B------:R0:W3:Y:S01]  /*5320*/  LDG.E.U8 R206, desc[UR16][R50.64] ;  /* 0x0000001032ce7981 */ /* 0x0000e2000c1e1100 */
[----:B------:R-:W-:-:S05]  /*5330*/  IADD3.X R49, PT, PT, R17, UR8, RZ, P1, !PT ;  /* 0x0000000811317c10 */ /* 0x000fca0008ffe4ff */
[----:B------:R1:W3:Y:S01]  /*5340*/  LDG.E.U8 R208, desc[UR16][R48.64] ;  /* 0x0000001030d07981 */ /* 0x0002e2000c1e1100 */
[----:B0-----:R-:W-:-:S05]  /*5350*/  VIADD R50, R10, UR11 ;  /* 0x0000000b0a327c36 */ /* 0x001fca0008000000 */
[----:B------:R-:W-:Y:S01]  /*5360*/  IADD3 R50, P1, PT, R50, UR6, RZ ;  /* 0x0000000632327c10 */ /* 0x000fe2000ff3e0ff */
[----:B-1----:R-:W-:-:S03]  /*5370*/  VIADD R48, R11, UR11 ;  /* 0x0000000b0b307c36 */ /* 0x002fc60008000000 */
[----:B------:R-:W-:Y:S02]  /*5380*/  IADD3.X R51, PT, PT, R19, UR8, RZ, P1, !PT ;  /* 0x0000000813337c10 */ /* 0x000fe40008ffe4ff */
[----:B------:R-:W-:-:S03]  /*5390*/  IADD3 R48, P1, PT, R48, UR6, RZ ;  /* 0x0000000630307c10 */ /* 0x000fc6000ff3e0ff */
[----:B------:R0:W3:Y:S01]  /*53a0*/  LDG.E.U8 R210, desc[UR16][R50.64] ;  /* 0x0000001032d27981 */ /* 0x0000e2000c1e1100 */
[----:B------:R-:W-:-:S05]  /*53b0*/  IADD3.X R49, PT, PT, R21, UR8, RZ, P1, !PT ;  /* 0x0000000815317c10 */ /* 0x000fca0008ffe4ff */
[----:B------:R1:W3:Y:S01]  /*53c0*/  LDG.E.U8 R212, desc[UR16][R48.64] ;  /* 0x0000001030d47981 */ /* 0x0002e2000c1e1100 */
[----:B0-----:R-:W-:-:S05]  /*53d0*/  VIADD R50, R10, UR10 ;  /* 0x0000000a0a327c36 */ /* 0x001fca0008000000 */
[----:B------:R-:W-:-:S04]  /*53e0*/  IADD3 R50, P1, PT, R50, UR6, RZ ;  /* 0x0000000632327c10 */ /* 0x000fc8000ff3e0ff */
[----:B------:R-:W-:Y:S02]  /*53f0*/  IADD3.X R51, PT, PT, R22, UR8, RZ, P1, !PT ;  /* 0x0000000816337c10 */ /* 0x000fe40008ffe4ff */
[----:B-1----:R-:W-:Y:S02]  /*5400*/  IADD3 R48, P1, PT, R226, UR6, RZ ;  /* 0x00000006e2307c10 */ /* 0x002fe4000ff3e0ff */
[----:B------:R-:W3:Y:S02]  /*5410*/  LDL R226, [R1+0xb8] ;  /* 0x0000b80001e27983 */ /* 0x000ee40000100800 */
[----:B------:R-:W-:Y:S02]  /*5420*/  IADD3.X R49, PT, PT, R224, UR8, RZ, P1, !PT ;  /* 0x00000008e0317c10 */ /* 0x000fe40008ffe4ff */
[----:B------:R-:W3:Y:S04]  /*5430*/  LDG.E.U8 R50, desc[UR16][R50.64] ;  /* 0x0000001032327981 */ /* 0x000ee8000c1e1100 */
[----:B------:R0:W3:Y:S02]  /*5440*/  LDG.E.U8 R51, desc[UR16][R48.64] ;  /* 0x0000001030337981 */ /* 0x0000e4000c1e1100 */
[----:B0-----:R-:W-:-:S04]  /*5450*/  IADD3 R48, P1, PT, R222, UR6, RZ ;  /* 0x00000006de307c10 */ /* 0x001fc8000ff3e0ff */
[----:B-----5:R-:W-:-:S05]  /*5460*/  IADD3.X R49, PT, PT, R214, UR8, RZ, P1, !PT ;  /* 0x00000008d6317c10 */ /* 0x020fca0008ffe4ff */
[----:B------:R0:W5:Y:S02]  /*5470*/  LDG.E.U8 R214, desc[UR16][R48.64] ;  /* 0x0000001030d67981 */ /* 0x000164000c1e1100 */
[----:B0-----:R-:W-:-:S04]  /*5480*/  IADD3 R48, P1, PT, R220, UR6, RZ ;  /* 0x00000006dc307c10 */ /* 0x001fc8000ff3e0ff */
[----:B------:R-:W-:-:S05]  /*5490*/  IADD3.X R49, PT, PT, R216, UR8, RZ, P1, !PT ;  /* 0x00000008d8317c10 */ /* 0x000fca0008ffe4ff */
[----:B------:R0:W4:Y:S02]  /*54a0*/  LDG.E.U8 R216, desc[UR16][R48.64] ;  /* 0x0000001030d87981 */ /* 0x000124000c1e1100 */
[----:B0-----:R-:W-:-:S04]  /*54b0*/  IADD3 R48, P1, PT, R218, UR6, RZ ;  /* 0x00000006da307c10 */ /* 0x001fc8000ff3e0ff */
[----:B--2---:R-:W-:-:S05]  /*54c0*/  IADD3.X R49, PT, PT, R4, UR8, RZ, P1, !PT ;  /* 0x0000000804317c10 */ /* 0x004fca0008ffe4ff */
[----:B------:R0:W2:Y:S01]  /*54d0*/  LDG.E.U8 R48, desc[UR16][R48.64] ;  /* 0x0000001030307981 */ /* 0x0000a2000c1e1100 */
[----:B------:R-:W1:Y:S02]  /*54e0*/  S2R R220, SR_TID.X ;  /* 0x0000000000dc7919 */ /* 0x000e640000002100 */
[C---:B-1----:R-:W-:Y:S01]  /*54f0*/  IMAD.SHL.U32 R2, R220.reuse, 0x40, RZ ;  /* 0x00000040dc027824 */ /* 0x042fe200078e00ff */
[----:B------:R-:W-:Y:S02]  /*5500*/  SHF.R.S32.HI R4, RZ, 0x1, R220 ;  /* 0x00000001ff047819 */ /* 0x000fe400000114dc */
[----:B------:R-:W-:Y:S02]  /*5510*/  LOP3.LUT R222, R220, 0x60, RZ, 0xc0, !PT ;  /* 0x00000060dcde7812 */ /* 0x000fe400078ec0ff */
[----:B------:R-:W-:Y:S02]  /*5520*/  LOP3.LUT R2, R2, 0x40, RZ, 0xc0, !PT ;  /* 0x0000004002027812 */ /* 0x000fe400078ec0ff */
[----:B------:R-:W-:-:S02]  /*5530*/  SGXT R4, R4, 0x1 ;  /* 0x000000010404781a */ /* 0x000fc40000000200 */
[----:B------:R-:W-:Y:S02]  /*5540*/  LOP3.LUT R218, R220, 0x7, RZ, 0xc0, !PT ;  /* 0x00000007dcda7812 */ /* 0x000fe400078ec0ff */
[----:B------:R-:W-:-:S03]  /*5550*/  LOP3.LUT R4, R2, 0x120, R4, 0xf8, !PT ;  /* 0x0000012002047812 */ /* 0x000fc600078ef804 */
[----:B------:R-:W-:Y:S01]  /*5560*/  IMAD R2, R222, 0x8, R218 ;  /* 0x00000008de027824 */ /* 0x000fe200078e02da */
[----:B0-----:R-:W-:Y:S01]  /*5570*/  SHF.R.S32.HI R49, RZ, 0x3, R220 ;  /* 0x00000003ff317819 */ /* 0x001fe200000114dc */
[----:B------:R-:W-:Y:S02]  /*5580*/  IMAD.SHL.U32 R224, R220, 0x2, RZ ;  /* 0x00000002dce07824 */ /* 0x000fe400078e00ff */
[----:B------:R-:W-:Y:S01]  /*5590*/  IMAD.SHL.U32 R2, R2, 0x10, RZ ;  /* 0x0000001002027824 */ /* 0x000fe200078e00ff */
[----:B------:R-:W-:-:S04]  /*55a0*/  SGXT R49, R49, 0x1 ;  /* 0x000000013131781a */ /* 0x000fc80000000200 */
[----:B------:R-:W-:Y:S02]  /*55b0*/  LOP3.LUT R2, R2, 0x30, R224, 0x78, !PT ;  /* 0x0000003002027812 */ /* 0x000fe400078e78e0 */
[----:B------:R-:W-:Y:S02]  /*55c0*/  LOP3.LUT R49, R49, 0x90, RZ, 0xc0, !PT ;  /* 0x0000009031317812 */ /* 0x000fe400078ec0ff */
[----:B------:R-:W-:Y:S02]  /*55d0*/  LOP3.LUT R224, R220, 0x4, RZ, 0xc0, !PT ;  /* 0x00000004dce07812 */ /* 0x000fe400078ec0ff */
[----:B------:R-:W-:-:S03]  /*55e0*/  LOP3.LUT R49, R49, 0x10, R220, 0x78, !PT ;  /* 0x0000001031317812 */ /* 0x000fc600078e78dc */
[----:B------:R-:W-:Y:S02]  /*55f0*/  IMAD R4, R224, 0x80, R4 ;  /* 0x00000080e0047824 */ /* 0x000fe400078e0204 */
[----:B------:R-:W-:Y:S01]  /*5600*/  IMAD R2, R218, 0x200, R2 ;  /* 0x00000200da027824 */ /* 0x000fe200078e0202 */
[----:B------:R-:W-:Y:S01]  /*5610*/  USHF.R.S32.HI UR8, URZ, 0x1f, UR7 ;  /* 0x0000001fff087899 */ /* 0x000fe20008011407 */
[----:B------:R-:W-:Y:S01]  /*5620*/  IMAD.IADD R4, R4, 0x1, R49 ;  /* 0x0000000104047824 */ /* 0x000fe200078e0231 */
[----:B------:R-:W-:Y:S01]  /*5630*/  LOP3.LUT R49, R220, 0xff, RZ, 0xc0, !PT ;  /* 0x000000ffdc317812 */ /* 0x000fe200078ec0ff */
[----:B------:R-:W-:Y:S06]  /*5640*/  BAR.SYNC.DEFER_BLOCKING 0x0 ;  /* 0x0000000000007b1d */ /* 0x000fec0000010000 */
[----:B------:R-:W2:Y:S04]  /*5650*/  LDL R218, [R1+0x1a0] ;  /* 0x0001a00001da7983 */ /* 0x000ea80000100800 */
[----:B------:R-:W2:Y:S04]  /*5660*/  LDL R224, [R1+0x1c0] ;  /* 0x0001c00001e07983 */ /* 0x000ea80000100800 */
[----:B------:R0:W-:Y:S04]  /*5670*/  STS.U8 [R49+UR13+0x8100], R0 ;  /* 0x0081000031007988 */ /* 0x0001e8000800000d */
[----:B------:R1:W-:Y:S01]  /*5680*/  STS.U8 [R49+UR13+0x9100], R3 ;  /* 0x0091000331007988 */ /* 0x0003e2000800000d */
[----:B0-----:R-:W-:-:S03]  /*5690*/  LOP3.LUT R0, R49, 0x10, RZ, 0x3c, !PT ;  /* 0x0000001031007812 */ /* 0x001fc600078e3cff */
[----:B------:R-:W-:Y:S01]  /*56a0*/  STS.U8 [R49+UR13+0x8000], R37 ;  /* 0x0080002531007988 */ /* 0x000fe2000800000d */
[----:B-1----:R-:W-:-:S03]  /*56b0*/  LOP3.LUT R3, R49, 0x20, RZ, 0x3c, !PT ;  /* 0x0000002031037812 */ /* 0x002fc600078e3cff */
[----:B------:R-:W-:Y:S04]  /*56c0*/  STS.U8 [R49+UR13+0x9000], R30 ;  /* 0x0090001e31007988 */ /* 0x000fe8000800000d */
[----:B------:R-:W-:Y:S04]  /*56d0*/  STS.U8 [R49+UR13+0xa000], R73 ;  /* 0x00a0004931007988 */ /* 0x000fe8000800000d */
[----:B------:R-:W-:Y:S04]  /*56e0*/  STS.U8 [R49+UR13+0xa100], R74 ;  /* 0x00a1004a31007988 */ /* 0x000fe8000800000d */
[----:B------:R-:W-:Y:S04]  /*56f0*/  STS.U8 [R49+UR13+0xb000], R145 ;  /* 0x00b0009131007988 */ /* 0x000fe8000800000d */
[----:B------:R-:W-:Y:S04]  /*5700*/  STS.U8 [R49+UR13+0xb100], R146 ;  /* 0x00b1009231007988 */ /* 0x000fe8000800000d */
[----:B---3--:R-:W-:Y:S04]  /*5710*/  STS.U8 [R0+UR13+0x8200], R206 ;  /* 0x008200ce00007988 */ /* 0x008fe8000800000d */
[----:B------:R-:W-:Y:S04]  /*5720*/  STS.U8 [R0+UR13+0x8300], R208 ;  /* 0x008300d000007988 */ /* 0x000fe8000800000d */
[----:B------:R-:W-:Y:S04]  /*5730*/  STS.U8 [R0+UR13+0x9200], R47 ;  /* 0x0092002f00007988 */ /* 0x000fe8000800000d */
[----:B------:R-:W-:Y:S04]  /*5740*/  STS.U8 [R0+UR13+0x9300], R46 ;  /* 0x0093002e00007988 */ /* 0x000fe8000800000d */
[----:B------:R-:W-:Y:S04]  /*5750*/  STS.U8 [R0+UR13+0xa200], R75 ;  /* 0x00a2004b00007988 */ /* 0x000fe8000800000d */
[----:B------:R-:W-:Y:S04]  /*5760*/  STS.U8 [R0+UR13+0xa300], R132 ;  /* 0x00a3008400007988 */ /* 0x000fe8000800000d */
[----:B------:R-:W-:Y:S04]  /*5770*/  STS.U8 [R0+UR13+0xb200], R147 ;  /* 0x00b2009300007988 */ /* 0x000fe8000800000d */
[----:B------:R0:W-:Y:S04]  /*5780*/  STS.U8 [R0+UR13+0xb300], R148 ;  /* 0x00b3009400007988 */ /* 0x0001e8000800000d */
[----:B------:R-:W-:Y:S04]  /*5790*/  STS.U8 [R3+UR13+0x8400], R210 ;  /* 0x008400d203007988 */ /* 0x000fe8000800000d */
[----:B------:R-:W-:Y:S01]  /*57a0*/  STS.U8 [R3+UR13+0x8500], R212 ;  /* 0x008500d403007988 */ /* 0x000fe2000800000d */
[----:B0-----:R-:W-:-:S03]  /*57b0*/  LOP3.LUT R0, R49, 0x30, RZ, 0x3c, !PT ;  /* 0x0000003031007812 */ /* 0x001fc600078e3cff */
[----:B------:R0:W-:Y:S04]  /*57c0*/  STS.U8 [R3+UR13+0x9400], R45 ;  /* 0x0094002d03007988 */ /* 0x0001e8000800000d */
[----:B------:R-:W-:Y:S04]  /*57d0*/  STS.U8 [R3+UR13+0x9500], R58 ;  /* 0x0095003a03007988 */ /* 0x000fe8000800000d */
[----:B------:R-:W-:Y:S04]  /*57e0*/  STS.U8 [R3+UR13+0xa400], R133 ;  /* 0x00a4008503007988 */ /* 0x000fe8000800000d */
[----:B------:R-:W-:Y:S04]  /*57f0*/  STS.U8 [R3+UR13+0xa500], R134 ;  /* 0x00a5008603007988 */ /* 0x000fe8000800000d */
[----:B----4-:R-:W-:Y:S04]  /*5800*/  STS.U8 [R3+UR13+0xb400], R149 ;  /* 0x00b4009503007988 */ /* 0x010fe8000800000d */
[----:B------:R1:W-:Y:S01]  /*5810*/  STS.U8 [R3+UR13+0xb500], R150 ;  /* 0x00b5009603007988 */ /* 0x0003e2000800000d */
[----:B0-----:R-:W-:-:S03]  /*5820*/  LOP3.LUT R45, R49, 0x70, RZ, 0x3c, !PT ;  /* 0x00000070312d7812 */ /* 0x001fc600078e3cff */
[----:B------:R-:W-:Y:S04]  /*5830*/  STS.U8 [R0+UR13+0x8600], R50 ;  /* 0x0086003200007988 */ /* 0x000fe8000800000d */
[----:B------:R-:W3:Y:S01]  /*5840*/  LDL R148, [R1+0x124] ;  /* 0x0001240001947983 */ /* 0x000ee20000100800 */
[----:B-1----:R-:W-:-:S03]  /*5850*/  LOP3.LUT R3, R49, 0x40, RZ, 0x3c, !PT ;  /* 0x0000004031037812 */ /* 0x002fc600078e3cff */
        /* <DEDUP_REMOVED lines=10> */
[----:B------:R-:W-:Y:S04]  /*5900*/  STS.U8 [R3+UR13+0x9800], R61 ;  /* 0x0098003d03007988 */ /* 0x000fe8000800000d */
[----:B------:R-:W-:Y:S04]  /*5910*/  STS.U8 [R3+UR13+0x9900], R62 ;  /* 0x0099003e03007988 */ /* 0x000fe8000800000d */
[----:B------:R-:W-:Y:S04]  /*5920*/  STS.U8 [R3+UR13+0xa800], R137 ;  /* 0x00a8008903007988 */ /* 0x000fe8000800000d */
[----:B------:R-:W-:Y:S04]  /*5930*/  STS.U8 [R3+UR13+0xa900], R138 ;  /* 0x00a9008a03007988 */ /* 0x000fe8000800000d */
[----:B------:R-:W-:Y:S04]  /*5940*/  STS.U8 [R3+UR13+0xb800], R190 ;  /* 0x00b800be03007988 */ /* 0x000fe8000800000d */
[----:B------:R0:W-:Y:S04]  /*5950*/  STS.U8 [R3+UR13+0xb900], R56 ;  /* 0x00b9003803007988 */ /* 0x0001e8000800000d */
[----:B------:R-:W-:Y:S04]  /*5960*/  STS.U8 [R0+UR13+0x8a00], R41 ;  /* 0x008a002900007988 */ /* 0x000fe8000800000d */
[----:B------:R-:W4:Y:S01]  /*5970*/  LDL R151, [R1+0x11c] ;  /* 0x00011c0001977983 */ /* 0x000f220000100800 */
[----:B0-----:R-:W-:-:S03]  /*5980*/  LOP3.LUT R3, R49, 0x60, RZ, 0x3c, !PT ;  /* 0x0000006031037812 */ /* 0x001fc600078e3cff */
        /* <DEDUP_REMOVED lines=8> */
[----:B------:R-:W-:Y:S04]  /*5a10*/  STS.U8 [R3+UR13+0x8d00], R38 ;  /* 0x008d002603007988 */ /* 0x000fe8000800000d */
[----:B------:R-:W-:Y:S04]  /*5a20*/  STS.U8 [R3+UR13+0x9c00], R65 ;  /* 0x009c004103007988 */ /* 0x000fe8000800000d */
[----:B------:R-:W-:Y:S04]  /*5a30*/  STS.U8 [R3+UR13+0x9d00], R66 ;  /* 0x009d004203007988 */ /* 0x000fe8000800000d */
[----:B------:R-:W-:Y:S04]  /*5a40*/  STS.U8 [R3+UR13+0xac00], R141 ;  /* 0x00ac008d03007988 */ /* 0x000fe8000800000d */
[----:B------:R-:W-:Y:S04]  /*5a50*/  STS.U8 [R3+UR13+0xad00], R142 ;  /* 0x00ad008e03007988 */ /* 0x000fe8000800000d */
[----:B------:R-:W-:Y:S04]  /*5a60*/  STS.U8 [R3+UR13+0xbc00], R51 ;  /* 0x00bc003303007988 */ /* 0x000fe8000800000d */
[----:B-----5:R1:W-:Y:S04]  /*5a70*/  STS.U8 [R3+UR13+0xbd00], R214 ;  /* 0x00bd00d603007988 */ /* 0x0203e8000800000d */
[----:B------:R-:W-:Y:S04]  /*5a80*/  STS.U8 [R45+UR13+0x8e00], R36 ;  /* 0x008e00242d007988 */ /* 0x000fe8000800000d */
[----:B------:R-:W-:Y:S04]  /*5a90*/  STS.U8 [R45+UR13+0x8f00], R31 ;  /* 0x008f001f2d007988 */ /* 0x000fe8000800000d */
[----:B------:R-:W-:Y:S04]  /*5aa0*/  STS.U8 [R45+UR13+0x9e00], R67 ;  /* 0x009e00432d007988 */ /* 0x000fe8000800000d */
[----:B------:R-:W-:Y:S04]  /*5ab0*/  STS.U8 [R45+UR13+0x9f00], R72 ;  /* 0x009f00482d007988 */ /* 0x000fe8000800000d */
[----:B------:R-:W-:Y:S04]  /*5ac0*/  STS.U8 [R45+UR13+0xae00], R143 ;  /* 0x00ae008f2d007988 */ /* 0x000fe8000800000d */
[----:B------:R-:W-:Y:S04]  /*5ad0*/  STS.U8 [R45+UR13+0xaf00], R144 ;  /* 0x00af00902d007988 */ /* 0x000fe8000800000d */
[----:B------:R-:W-:Y:S04]  /*5ae0*/  STS.U8 [R45+UR13+0xbe00], R216 ;  /* 0x00be00d82d007988 */ /* 0x000fe8000800000d */
[----:B--2---:R-:W-:Y:S01]  /*5af0*/  STS.U8 [R45+UR13+0xbf00], R48 ;  /* 0x00bf00302d007988 */ /* 0x004fe2000800000d */
[----:B------:R-:W-:Y:S01]  /*5b00*/  BAR.SYNC.DEFER_BLOCKING 0x0 ;  /* 0x0000000000007b1d */ /* 0x000fe20000010000 */
[----:B0-----:R-:W-:-:S02]  /*5b10*/  LOP3.LUT R0, R4, 0x20, RZ, 0x3c, !PT ;  /* 0x0000002004007812 */ /* 0x001fc400078e3cff */
[----:B-1----:R-:W-:-:S03]  /*5b20*/  LOP3.LUT R3, R2, 0x40, RZ, 0x3c, !PT ;  /* 0x0000004002037812 */ /* 0x002fc600078e3cff */
[----:B------:R-:W2:Y:S04]  /*5b30*/  LDL R149, [R1+0x138] ;  /* 0x0001380001957983 */ /* 0x000ea80000100800 */
[----:B------:R-:W5:Y:S04]  /*5b40*/  LDL R150, [R1+0x130] ;  /* 0x0001300001967983 */ /* 0x000f680000100800 */
[----:B------:R-:W2:Y:S04]  /*5b50*/  LDL R206, [R1+0x150] ;  /* 0x0001500001ce7983 */ /* 0x000ea80000100800 */
[----:B------:R-:W2:Y:S04]  /*5b60*/  LDL R146, [R1+0x13c] ;  /* 0x00013c0001927983 */ /* 0x000ea80000100800 */
[----:B------:R-:W0:Y:S04]  /*5b70*/  LDSM.16.M88.4 R40, [R2+UR13+0x8000] ;  /* 0x0080000d0228783b */ /* 0x000e280008000200 */
[----:B------:R-:W1:Y:S04]  /*5b80*/  LDSM.16.MT88.4 R140, [R4+UR13] ;  /* 0x0000000d048c783b */ /* 0x000e680008004200 */
[----:B------:R-:W1:Y:S04]  /*5b90*/  LDSM.16.MT88.4 R72, [R4+UR13+0x400] ;  /* 0x0004000d0448783b */ /* 0x000e680008004200 */
[----:B------:R-:W1:Y:S04]  /*5ba0*/  LDSM.16.MT88.4 R36, [R0+UR13] ;  /* 0x0000000d0024783b */ /* 0x000e680008004200 */
[----:B------:R-:W1:Y:S04]  /*5bb0*/  LDSM.16.MT88.4 R48, [R0+UR13+0x400] ;  /* 0x0004000d0030783b */ /* 0x000e680008004200 */
[----:B------:R-:W1:Y:S04]  /*5bc0*/  LDSM.16.MT88.4 R56, [R4+UR13+0x800] ;  /* 0x0008000d0438783b */ /* 0x000e680008004200 */
[----:B------:R-:W1:Y:S04]  /*5bd0*/  LDSM.16.MT88.4 R60, [R4+UR13+0xc00] ;  /* 0x000c000d043c783b */ /* 0x000e680008004200 */
[----:B------:R-:W1:Y:S04]  /*5be0*/  LDSM.16.MT88.4 R64, [R0+UR13+0x800] ;  /* 0x0008000d0040783b */ /* 0x000e680008004200 */
[----:B------:R-:W1:Y:S04]  /*5bf0*/  LDSM.16.MT88.4 R136, [R0+UR13+0xc00] ;  /* 0x000c000d0088783b */ /* 0x000e680008004200 */
[----:B------:R-:W2:Y:S01]  /*5c00*/  LDL R147, [R1+0x158] ;  /* 0x0001580001937983 */ /* 0x000ea20000100800 */
[----:B0-----:R-:W-:-:S03]  /*5c10*/  F2FP.F16.E4M3.UNPACK_B R30, R40 ;  /* 0x00000028ff1e723e */ /* 0x001fc600020006ff */
[----:B------:R-:W2:Y:S01]  /*5c20*/  LDL R190, [R1+0x154] ;  /* 0x0001540001be7983 */ /* 0x000ea20000100800 */
[----:B------:R-:W-:Y:S01]  /*5c30*/  F2FP.F16.E4M3.UNPACK_B R31, R41 ;  /* 0x00000029ff1f723e */ /* 0x000fe200020006ff */
[----:B-1----:R-:W-:Y:S02]  /*5c40*/  IMAD.MOV.U32 R132, RZ, RZ, R140 ;  /* 0x000000ffff847224 */ /* 0x002fe400078e008c */
[----:B------:R-:W2:Y:S01]  /*5c50*/  LDL R188, [R1+0x168] ;  /* 0x0001680001bc7983 */ /* 0x000ea20000100800 */
[----:B------:R-:W-:Y:S02]  /*5c60*/  IMAD.MOV.U32 R133, RZ, RZ, R142 ;  /* 0x000000ffff857224 */ /* 0x000fe400078e008e */
[----:B------:R-:W-:Y:S01]  /*5c70*/  IMAD.MOV.U32 R134, RZ, RZ, R72 ;  /* 0x000000ffff867224 */ /* 0x000fe200078e0048 */
[----:B------:R-:W2:Y:S01]  /*5c80*/  LDL R204, [R1+0x160] ;  /* 0x0001600001cc7983 */ /* 0x000ea20000100800 */
[----:B------:R-:W-:Y:S02]  /*5c90*/  IMAD.MOV.U32 R135, RZ, RZ, R74 ;  /* 0x000000ffff877224 */ /* 0x000fe400078e004a */
[----:B------:R-:W-:Y:S01]  /*5ca0*/  IMAD.MOV.U32 R44, RZ, RZ, R36 ;  /* 0x000000ffff2c7224 */ /* 0x000fe200078e0024 */
[----:B------:R-:W2:Y:S01]  /*5cb0*/  LDL R208, [R1+0x178] ;  /* 0x0001780001d07983 */ /* 0x000ea20000100800 */
[----:B------:R-:W-:-:S02]  /*5cc0*/  IMAD.MOV.U32 R45, RZ, RZ, R38 ;  /* 0x000000ffff2d7224 */ /* 0x000fc400078e0026 */
[----:B------:R-:W-:Y:S01]  /*5cd0*/  IMAD.MOV.U32 R46, RZ, RZ, R48 ;  /* 0x000000ffff2e7224 */ /* 0x000fe200078e0030 */
[----:B------:R-:W-:Y:S01]  /*5ce0*/  HMMA.16816.F32 R132, R132, R30, RZ ;  /* 0x0000001e8484723c */ /* 0x000fe200000018ff */
[----:B------:R-:W-:Y:S01]  /*5cf0*/  IMAD.MOV.U32 R47, RZ, RZ, R50 ;  /* 0x000000ffff2f7224 */ /* 0x000fe200078e0032 */
[----:B------:R-:W2:Y:S01]  /*5d00*/  LDL R210, [R1+0x188] ;  /* 0x0001880001d27983 */ /* 0x000ea20000100800 */
[----:B------:R-:W-:-:S03]  /*5d10*/  IMAD.MOV.U32 R140, RZ, RZ, R141 ;  /* 0x000000ffff8c7224 */ /* 0x000fc600078e008d */
[----:B------:R-:W2:Y:S02]  /*5d20*/  LDL R212, [R1+0x17c] ;  /* 0x00017c0001d47983 */ /* 0x000ea40000100800 */
[----:B------:R-:W-:Y:S01]  /*5d30*/  HMMA.16816.F32 R44, R44, R30, RZ ;  /* 0x0000001e2c2c723c */ /* 0x000fe200000018ff */
[----:B------:R-:W-:Y:S01]  /*5d40*/  IMAD.MOV.U32 R141, RZ, RZ, R143 ;  /* 0x000000ffff8d7224 */ /* 0x000fe200078e008f */
[----:B------:R-:W-:Y:S01]  /*5d50*/  F2FP.F16.E4M3.UNPACK_B R40, R40.H1 ;  /* 0x00000028ff28723e */ /* 0x000fe200030006ff */
[----:B------:R-:W-:Y:S01]  /*5d60*/  IMAD.MOV.U32 R142, RZ, RZ, R73 ;  /* 0x000000ffff8e7224 */ /* 0x000fe200078e0049 */
[----:B------:R-:W-:Y:S01]  /*5d70*/  F2FP.F16.E4M3.UNPACK_B R41, R41.H1 ;  /* 0x00000029ff29723e */ /* 0x000fe200030006ff */
[----:B------:R-:W-:Y:S01]  /*5d80*/  IMAD.MOV.U32 R143, RZ, RZ, R75 ;  /* 0x000000ffff8f7224 */ /* 0x000fe200078e004b */
[----:B------:R-:W2:Y:S01]  /*5d90*/  LDL R216, [R1+0x174] ;  /* 0x0001740001d87983 */ /* 0x000ea20000100800 */
[----:B------:R-:W-:Y:S02]  /*5da0*/  IMAD.MOV.U32 R36, RZ, RZ, R37 ;  /* 0x000000ffff247224 */ /* 0x000fe400078e0025 */
[----:B------:R-:W-:Y:S01]  /*5db0*/  IMAD.MOV.U32 R37, RZ, RZ, R39 ;  /* 0x000000ffff257224 */ /* 0x000fe200078e0027 */
[----:B------:R-:W-:Y:S01]  /*5dc0*/  F2FP.F16.E4M3.UNPACK_B R144, R42 ;  /* 0x0000002aff90723e */ /* 0x000fe200020006ff */
[----:B------:R-:W-:Y:S01]  /*5dd0*/  IMAD.MOV.U32 R38, RZ, RZ, R49 ;  /* 0x000000ffff267224 */ /* 0x000fe200078e0031 */
[-C--:B------:R-:W-:Y:S01]  /*5de0*/  HMMA.16816.F32 R132, R140, R40.reuse, R132 ;  /* 0x000000288c84723c */ /* 0x080fe20000001884 */
[----:B------:R-:W-:Y:S01]  /*5df0*/  IMAD.MOV.U32 R39, RZ, RZ, R51 ;  /* 0x000000ffff277224 */ /* 0x000fe200078e0033 */
[----:B------:R-:W-:Y:S01]  /*5e00*/  F2FP.F16.E4M3.UNPACK_B R145, R43 ;  /* 0x0000002bff91723e */ /* 0x000fe200020006ff */
[----:B------:R-:W-:Y:S01]  /*5e10*/  IMAD.MOV.U32 R140, RZ, RZ, R56 ;  /* 0x000000ffff8c7224 */ /* 0x000fe200078e0038 */
[----:B------:R-:W-:Y:S04]  /*5e20*/  LDSM.16.MT88.4 R48, [R4+UR13+0x1000] ;  /* 0x0010000d0430783b */ /* 0x000fe80008004200 */
[----:B------:R-:W-:Y:S01]  /*5e30*/  HMMA.16816.F32 R44, R36, R40, R44 ;  /* 0x00000028242c723c */ /* 0x000fe2000000182c */
[----:B------:R-:W-:Y:S01]  /*5e40*/  IMAD.MOV.U32 R141, RZ, RZ, R58 ;  /* 0x000000ffff8d7224 */ /* 0x000fe200078e003a */
[----:B------:R-:W0:Y:S01]  /*5e50*/  LDSM.16.M88.4 R36, [R3+UR13+0x8000] ;  /* 0x0080000d0324783b */ /* 0x000e220008000200 */
[----:B------:R-:W-:-:S02]  /*5e60*/  IMAD.MOV.U32 R142, RZ, RZ, R60 ;  /* 0x000000ffff8e7224 */ /* 0x000fc400078e003c */
[----:B------:R-:W-:Y:S01]  /*5e70*/  IMAD.MOV.U32 R143, RZ, RZ, R62 ;  /* 0x000000ffff8f7224 */ /* 0x000fe200078e003e */
[----:B------:R-:W1:Y:S04]  /*5e80*/  LDSM.16.MT88.4 R72, [R4+UR13+0x1400] ;  /* 0x0014000d0448783b */ /* 0x000e680008004200 */
[----:B------:R-:W2:Y:S02]  /*5e90*/  LDL R214, [R1+0x190] ;  /* 0x0001900001d67983 */ /* 0x000ea40000100800 */
[----:B------:R-:W-:Y:S01]  /*5ea0*/  HMMA.16816.F32 R132, R140, R144, R132 ;  /* 0x000000908c84723c */ /* 0x000fe20000001884 */
[----:B------:R-:W-:Y:S02]  /*5eb0*/  IMAD.MOV.U32 R140, RZ, RZ, R64 ;  /* 0x000000ffff8c7224 */ /* 0x000fe400078e0040 */
[----:B------:R-:W-:-:S02]  /*5ec0*/  IMAD.MOV.U32 R141, RZ, RZ, R66 ;  /* 0x000000ffff8d7224 */ /* 0x000fc400078e0042 */
[----:B------:R-:W-:Y:S02]  /*5ed0*/  IMAD.MOV.U32 R142, RZ, RZ, R136 ;  /* 0x000000ffff8e7224 */ /* 0x000fe400078e0088 */
[----:B------:R-:W-:Y:S01]  /*5ee0*/  IMAD.MOV.U32 R143, RZ, RZ, R138 ;  /* 0x000000ffff8f7224 */ /* 0x000fe200078e008a */
[----:B------:R-:W-:Y:S02]  /*5ef0*/  F2FP.F16.E4M3.UNPACK_B R30, R42.H1 ;  /* 0x0000002aff1e723e */ /* 0x000fe400030006ff */
[----:B------:R-:W-:Y:S02]  /*5f00*/  F2FP.F16.E4M3.UNPACK_B R31, R43.H1 ;  /* 0x0000002bff1f723e */ /* 0x000fe400030006ff */
[----:B------:R-:W3:Y:S02]  /*5f10*/  LDSM.16.MT88.4 R40, [R0+UR13+0x1000] ;  /* 0x0010000d0028783b */ /* 0x000ee40008004200 */
[----:B------:R-:W-:Y:S02]  /*5f20*/  HMMA.16816.F32 R140, R140, R144, R44 ;  /* 0x000000908c8c723c */ /* 0x000fe4000000182c */
[----:B------:R-:W3:Y:S01]  /*5f30*/  LDSM.16.MT88.4 R44, [R0+UR13+0x1400] ;  /* 0x0014000d002c783b */ /* 0x000ee20008004200 */
[----:B------:R-:W-:-:S02]  /*5f40*/  IMAD.MOV.U32 R56, RZ, RZ, R57 ;  /* 0x000000ffff387224 */ /* 0x000fc400078e0039 */
[----:B------:R-:W-:Y:S02]  /*5f50*/  IMAD.MOV.U32 R57, RZ, RZ, R59 ;  /* 0x000000ffff397224 */ /* 0x000fe400078e003b */
[----:B------:R-:W-:Y:S02]  /*5f60*/  IMAD.MOV.U32 R58, RZ, RZ, R61 ;  /* 0x000000ffff3a7224 */ /* 0x000fe400078e003d */
[----:B------:R-:W-:Y:S02]  /*5f70*/  IMAD.MOV.U32 R59, RZ, RZ, R63 ;  /* 0x000000ffff3b7224 */ /* 0x000fe400078e003f */
[----:B------:R-:W-:Y:S02]  /*5f80*/  IMAD.MOV.U32 R60, RZ, RZ, R65 ;  /* 0x000000ffff3c7224 */ /* 0x000fe400078e0041 */
[----:B------:R-:W-:Y:S02]  /*5f90*/  IMAD.MOV.U32 R61, RZ, RZ, R67 ;  /* 0x000000ffff3d7224 */ /* 0x000fe400078e0043 */
[----:B------:R-:W-:Y:S01]  /*5fa0*/  IMAD.MOV.U32 R62, RZ, RZ, R137 ;  /* 0x000000ffff3e7224 */ /* 0x000fe200078e0089 */
[-C--:B------:R-:W-:Y:S01]  /*5fb0*/  HMMA.16816.F32 R56, R56, R30.reuse, R132 ;  /* 0x0000001e3838723c */ /* 0x080fe20000001884 */
[----:B------:R-:W-:Y:S01]  /*5fc0*/  IMAD.MOV.U32 R63, RZ, RZ, R139 ;  /* 0x000000ffff3f7224 */ /* 0x000fe200078e008b */
[----:B------:R-:W4:Y:S06]  /*5fd0*/  LDSM.16.MT88.4 R64, [R4+UR13+0x1800] ;  /* 0x0018000d0440783b */ /* 0x000f2c0008004200 */
[----:B------:R-:W-:Y:S01]  /*5fe0*/  HMMA.16816.F32 R136, R60, R30, R140 ;  /* 0x0000001e3c88723c */ /* 0x000fe2000000188c */
[----:B0-----:R-:W-:Y:S01]  /*5ff0*/  F2FP.F16.E4M3.UNPACK_B R30, R36 ;  /* 0x00000024ff1e723e */ /* 0x001fe200020006ff */
[----:B------:R-:W-:Y:S01]  /*6000*/  IMAD.MOV.U32 R140, RZ, RZ, R48 ;  /* 0x000000ffff8c7224 */ /* 0x000fe200078e0030 */
[----:B------:R-:W-:Y:S01]  /*6010*/  F2FP.F16.E4M3.UNPACK_B R31, R37 ;  /* 0x00000025ff1f723e */ /* 0x000fe200020006ff */
[----:B------:R-:W-:Y:S01]  /*6020*/  IMAD.MOV.U32 R141, RZ, RZ, R50 ;  /* 0x000000ffff8d7224 */ /* 0x000fe200078e0032 */
[----:B------:R-:W-:Y:S01]  /*6030*/  LDSM.16.MT88.4 R60, [R0+UR13+0x1800] ;  /* 0x0018000d003c783b */ /* 0x000fe20008004200 */
[----:B-1----:R-:W-:-:S02]  /*6040*/  IMAD.MOV.U32 R142, RZ, RZ, R72 ;  /* 0x000000ffff8e7224 */ /* 0x002fc400078e0048 */
[----:B------:R-:W-:Y:S02]  /*6050*/  IMAD.MOV.U32 R143, RZ, RZ, R74 ;  /* 0x000000ffff8f7224 */ /* 0x000fe400078e004a */
[----:B---3--:R-:W-:-:S05]  /*6060*/  IMAD.MOV.U32 R132, RZ, RZ, R40 ;  /* 0x000000ffff847224 */ /* 0x008fca00078e0028 */
[----:B------:R-:W-:Y:S01]  /*6070*/  HMMA.16816.F32 R140, R140, R30, R56 ;  /* 0x0000001e8c8c723c */ /* 0x000fe20000001838 */
[----:B------:R-:W0:Y:S01]  /*6080*/  LDSM.16.MT88.4 R56, [R4+UR13+0x1c00] ;  /* 0x001c000d0438783b */ /* 0x000e220008004200 */
[----:B------:R-:W-:Y:S02]  /*6090*/  IMAD.MOV.U32 R133, RZ, RZ, R42 ;  /* 0x000000ffff857224 */ /* 0x000fe400078e002a */
[----:B------:R-:W-:Y:S02]  /*60a0*/  IMAD.MOV.U32 R134, RZ, RZ, R44 ;  /* 0x000000ffff867224 */ /* 0x000fe400078e002c */
[----:B------:R-:W-:-:S07]  /*60b0*/  IMAD.MOV.U32 R135, RZ, RZ, R46 ;  /* 0x000000ffff877224 */ /* 0x000fce00078e002e */
[----:B------:R-:W-:Y:S01]  /*60c0*/  HMMA.16816.F32 R136, R132, R30, R136 ;  /* 0x0000001e8488723c */ /* 0x000fe20000001888 */
[----:B------:R-:W1:Y:S01]  /*60d0*/  LDSM.16.MT88.4 R132, [R0+UR13+0x1c00] ;  /* 0x001c000d0084783b */ /* 0x000e620008004200 */
[----:B------:R-:W-:Y:S01]  /*60e0*/  IMAD.MOV.U32 R48, RZ, RZ, R49 ;  /* 0x000000ffff307224 */ /* 0x000fe200078e0031 */
[----:B------:R-:W-:Y:S01]  /*60f0*/  F2FP.F16.E4M3.UNPACK_B R36, R36.H1 ;  /* 0x00000024ff24723e */ /* 0x000fe200030006ff */
[----:B------:R-:W-:Y:S01]  /*6100*/  IMAD.MOV.U32 R49, RZ, RZ, R51 ;  /* 0x000000ffff317224 */ /* 0x000fe200078e0033 */
[----:B------:R-:W-:Y:S01]  /*6110*/  F2FP.F16.E4M3.UNPACK_B R37, R37.H1 ;  /* 0x00000025ff25723e */ /* 0x000fe200030006ff */
[----:B------:R-:W-:Y:S02]  /*6120*/  IMAD.MOV.U32 R50, RZ, RZ, R73 ;  /* 0x000000ffff327224 */ /* 0x000fe400078e0049 */
[----:B------:R-:W-:Y:S02]  /*6130*/  IMAD.MOV.U32 R51, RZ, RZ, R75 ;  /* 0x000000ffff337224 */ /* 0x000fe400078e004b */
[----:B------:R-:W-:-:S02]  /*6140*/  IMAD.MOV.U32 R40, RZ, RZ, R41 ;  /* 0x000000ffff287224 */ /* 0x000fc400078e0029 */
[----:B------:R-:W-:Y:S02]  /*6150*/  IMAD.MOV.U32 R41, RZ, RZ, R43 ;  /* 0x000000ffff297224 */ /* 0x000fe400078e002b */
[----:B------:R-:W-:Y:S01]  /*6160*/  IMAD.MOV.U32 R42, RZ, RZ, R45 ;  /* 0x000000ffff2a7224 */ /* 0x000fe200078e002d */
[----:B------:R-:W-:Y:S01]  /*6170*/  HMMA.16816.F32 R72, R48, R36, R140 ;  /* 0x000000243048723c */ /* 0x000fe2000000188c */
[----:B------:R-:W-:Y:S01]  /*6180*/  IMAD.MOV.U32 R43, RZ, RZ, R47 ;  /* 0x000000ffff2b7224 */ /* 0x000fe200078e002f */
[----:B------:R-:W-:Y:S01]  /*6190*/  F2FP.F16.E4M3.UNPACK_B R144, R38 ;  /* 0x00000026ff90723e */ /* 0x000fe200020006ff */
[----:B------:R-:W-:Y:S01]  /*61a0*/  LDSM.16.M88.4 R140, [R2+UR13+0x8080] ;  /* 0x0080800d028c783b */ /* 0x000fe20008000200 */
[----:B------:R-:W-:-:S03]  /*61b0*/  F2FP.F16.E4M3.UNPACK_B R145, R39 ;  /* 0x00000027ff91723e */ /* 0x000fc600020006ff */
[----:B------:R-:W3:Y:S01]  /*61c0*/  LDSM.16.MT88.4 R44, [R4+UR13+0x2000] ;  /* 0x0020000d042c783b */ /* 0x000ee20008004200 */
[----:B------:R-:W-:Y:S01]  /*61d0*/  HMMA.16816.F32 R40, R40, R36, R136 ;  /* 0x000000242828723c */ /* 0x000fe20000001888 */
[----:B----4-:R-:W-:Y:S02]  /*61e0*/  IMAD.MOV.U32 R136, RZ, RZ, R64 ;  /* 0x000000ffff887224 */ /* 0x010fe400078e0040 */
[----:B------:R-:W-:Y:S01]  /*61f0*/  IMAD.MOV.U32 R137, RZ, RZ, R66 ;  /* 0x000000ffff897224 */ /* 0x000fe200078e0042 */
[----:B------:R-:W4:Y:S01]  /*6200*/  LDSM.16.MT88.4 R48, [R4+UR13+0x2400] ;  /* 0x0024000d0430783b */ /* 0x000f220008004200 */
[----:B0-----:R-:W-:Y:S02]  /*6210*/  IMAD.MOV.U32 R138, RZ, RZ, R56 ;  /* 0x000000ffff8a7224 */ /* 0x001fe400078e0038 */
[----:B------:R-:W-:-:S07]  /*6220*/  IMAD.MOV.U32 R139, RZ, RZ, R58 ;  /* 0x000000ffff8b7224 */ /* 0x000fce00078e003a */
[----:B------:R-:W-:Y:S01]  /*6230*/  HMMA.16816.F32 R72, R136, R144, R72 ;  /* 0x000000908848723c */ /* 0x000fe20000001848 */
[----:B------:R-:W-:Y:S02]  /*6240*/  IMAD.MOV.U32 R136, RZ, RZ, R60 ;  /* 0x000000ffff887224 */ /* 0x000fe400078e003c */
[----:B------:R-:W-:Y:S02]  /*6250*/  IMAD.MOV.U32 R137, RZ, RZ, R62 ;  /* 0x000000ffff897224 */ /* 0x000fe400078e003e */
[----:B-1----:R-:W-:Y:S02]  /*6260*/  IMAD.MOV.U32 R138, RZ, RZ, R132 ;  /* 0x000000ffff8a7224 */ /* 0x002fe400078e0084 */
[----:B------:R-:W-:Y:S01]  /*6270*/  IMAD.MOV.U32 R139, RZ, RZ, R134 ;  /* 0x000000ffff8b7224 */ /* 0x000fe200078e0086 */
[----:B------:R-:W-:Y:S02]  /*6280*/  F2FP.F16.E4M3.UNPACK_B R30, R38.H1 ;  /* 0x00000026ff1e723e */ /* 0x000fe400030006ff */
[----:B------:R-:W-:-:S02]  /*6290*/  F2FP.F16.E4M3.UNPACK_B R31, R39.H1 ;  /* 0x00000027ff1f723e */ /* 0x000fc400030006ff */
[----:B------:R-:W0:Y:S02]  /*62a0*/  LDSM.16.MT88.4 R36, [R0+UR13+0x2000] ;  /* 0x0020000d0024783b */ /* 0x000e240008004200 */
[----:B------:R-:W-:Y:S02]  /*62b0*/  HMMA.16816.F32 R136, R136, R144, R40 ;  /* 0x000000908888723c */ /* 0x000fe40000001828 */
[----:B------:R-:W1:Y:S01]  /*62c0*/  LDSM.16.MT88.4 R40, [R0+UR13+0x2400] ;  /* 0x0024000d0028783b */ /* 0x000e620008004200 */
[----:B------:R-:W-:Y:S02]  /*62d0*/  IMAD.MOV.U32 R64, RZ, RZ, R65 ;  /* 0x000000ffff407224 */ /* 0x000fe400078e0041 */
[----:B------:R-:W-:Y:S02]  /*62e0*/  IMAD.MOV.U32 R65, RZ, RZ, R67 ;  /* 0x000000ffff417224 */ /* 0x000fe400078e0043 */
[----:B------:R-:W-:Y:S02]  /*62f0*/  IMAD.MOV.U32 R66, RZ, RZ, R57 ;  /* 0x000000ffff427224 */ /* 0x000fe400078e0039 */
[----:B------:R-:W-:-:S02]  /*6300*/  IMAD.MOV.U32 R67, RZ, RZ, R59 ;  /* 0x000000ffff437224 */ /* 0x000fc400078e003b */
[----:B------:R-:W-:Y:S02]  /*6310*/  IMAD.MOV.U32 R60, RZ, RZ, R61 ;  /* 0x000000ffff3c7224 */ /* 0x000fe400078e003d */
[----:B------:R-:W-:Y:S02]  /*6320*/  IMAD.MOV.U32 R61, RZ, RZ, R63 ;  /* 0x000000ffff3d7224 */ /* 0x000fe400078e003f */
[----:B------:R-:W-:Y:S01]  /*6330*/  IMAD.MOV.U32 R62, RZ, RZ, R133 ;  /* 0x000000ffff3e7224 */ /* 0x000fe200078e0085 */
[-C--:B------:R-:W-:Y:S01]  /*6340*/  HMMA.16816.F32 R56, R64, R30.reuse, R72 ;  /* 0x0000001e4038723c */ /* 0x080fe20000001848 */
[----:B------:R-:W-:Y:S01]  /*6350*/  IMAD.MOV.U32 R63, RZ, RZ, R135 ;  /* 0x000000ffff3f7224 */ /* 0x000fe200078e0087 */
[----:B------:R-:W5:Y:S01]  /*6360*/  LDSM.16.MT88.4 R72, [R4+UR13+0x2c00] ;  /* 0x002c000d0448783b */ /* 0x000f620008004200 */
[----:B---3--:R-:W-:Y:S02]  /*6370*/  IMAD.MOV.U32 R64, RZ, RZ, R44 ;  /* 0x000000ffff407224 */ /* 0x008fe400078e002c */
[----:B------:R-:W-:Y:S01]  /*6380*/  IMAD.MOV.U32 R65, RZ, RZ, R46 ;  /* 0x000000ffff417224 */ /* 0x000fe200078e002e */
[----:B------:R-:W-:Y:S02]  /*6390*/  LDSM.16.MT88.4 R132, [R0+UR13+0x2800] ;  /* 0x0028000d0084783b */ /* 0x000fe40008004200 */
[----:B------:R-:W-:Y:S01]  /*63a0*/  HMMA.16816.F32 R60, R60, R30, R136 ;  /* 0x0000001e3c3c723c */ /* 0x000fe20000001888 */
[----:B------:R-:W-:Y:S01]  /*63b0*/  F2FP.F16.E4M3.UNPACK_B R30, R140 ;  /* 0x0000008cff1e723e */ /* 0x000fe200020006ff */
[----:B----4-:R-:W-:Y:S01]  /*63c0*/  IMAD.MOV.U32 R66, RZ, RZ, R48 ;  /* 0x000000ffff427224 */ /* 0x010fe200078e0030 */
[----:B------:R-:W-:Y:S01]  /*63d0*/  F2FP.F16.E4M3.UNPACK_B R31, R141 ;  /* 0x0000008dff1f723e */ /* 0x000fe200020006ff */
[----:B------:R-:W-:-:S08]  /*63e0*/  IMAD.MOV.U32 R67, RZ, RZ, R50 ;  /* 0x000000ffff437224 */ /* 0x000fd000078e0032 */
[----:B------:R-:W-:Y:S01]  /*63f0*/  HMMA.16816.F32 R56, R64, R30, R56 ;  /* 0x0000001e4038723c */ /* 0x000fe20000001838 */
[----:B------:R-:W3:Y:S01]  /*6400*/  LDSM.16.MT88.4 R64, [R4+UR13+0x2800] ;  /* 0x0028000d0440783b */ /* 0x000ee20008004200 */
[----:B0-----:R-:W-:Y:S02]  /*6410*/  IMAD.MOV.U32 R136, RZ, RZ, R36 ;  /* 0x000000ffff887224 */ /* 0x001fe400078e0024 */
[----:B------:R-:W-:Y:S02]  /*6420*/  IMAD.MOV.U32 R137, RZ, RZ, R38 ;  /* 0x000000ffff897224 */ /* 0x000fe400078e0026 */
[----:B-1----:R-:W-:Y:S02]  /*6430*/  IMAD.MOV.U32 R138, RZ, RZ, R40 ;  /* 0x000000ffff8a7224 */ /* 0x002fe400078e0028 */
[----:B------:R-:W-:-:S07]  /*6440*/  IMAD.MOV.U32 R139, RZ, RZ, R42 ;  /* 0x000000ffff8b7224 */ /* 0x000fce00078e002a */
[----:B------:R-:W-:Y:S01]  /*6450*/  HMMA.16816.F32 R60, R136, R30, R60 ;  /* 0x0000001e883c723c */ /* 0x000fe2000000183c */
[----:B------:R-:W0:Y:S01]  /*6460*/  LDSM.16.MT88.4 R136, [R0+UR13+0x2c00] ;  /* 0x002c000d0088783b */ /* 0x000e220008004200 */
[----:B------:R-:W-:Y:S01]  /*6470*/  IMAD.MOV.U32 R44, RZ, RZ, R45 ;  /* 0x000000ffff2c7224 */ /* 0x000fe200078e002d */
[----:B------:R-:W-:Y:S01]  /*6480*/  F2FP.F16.E4M3.UNPACK_B R140, R140.H1 ;  /* 0x0000008cff8c723e */ /* 0x000fe200030006ff */
[----:B------:R-:W-:Y:S01]  /*6490*/  IMAD.MOV.U32 R45, RZ, RZ, R47 ;  /* 0x000000ffff2d7224 */ /* 0x000fe200078e002f */
[----:B------:R-:W-:Y:S01]  /*64a0*/  F2FP.F16.E4M3.UNPACK_B R141, R141.H1 ;  /* 0x0000008dff8d723e */ /* 0x000fe200030006ff */
[----:B------:R-:W-:Y:S02]  /*64b0*/  IMAD.MOV.U32 R46, RZ, RZ, R49 ;  /* 0x000000ffff2e7224 */ /* 0x000fe400078e0031 */
[----:B------:R-:W-:Y:S02]  /*64c0*/  IMAD.MOV.U32 R47, RZ, RZ, R51 ;  /* 0x000000ffff2f7224 */ /* 0x000fe400078e0033 */
[----:B------:R-:W-:Y:S01]  /*64d0*/  IMAD.MOV.U32 R36, RZ, RZ, R37 ;  /* 0x000000ffff247224 */ /* 0x000fe200078e0025 */
[----:B------:R-:W-:Y:S01]  /*64e0*/  F2FP.F16.E4M3.UNPACK_B R144, R142 ;  /* 0x0000008eff90723e */ /* 0x000fe200020006ff */
[----:B------:R-:W-:Y:S01]  /*64f0*/  IMAD.MOV.U32 R37, RZ, RZ, R39 ;  /* 0x000000ffff257224 */ /* 0x000fe200078e0027 */
[----:B------:R-:W-:Y:S01]  /*6500*/  F2FP.F16.E4M3.UNPACK_B R145, R143 ;  /* 0x0000008fff91723e */ /* 0x000fe200020006ff */
[----:B------:R-:W-:Y:S01]  /*6510*/  IMAD.MOV.U32 R38, RZ, RZ, R41 ;  /* 0x000000ffff267224 */ /* 0x000fe200078e0029 */
[-C--:B------:R-:W-:Y:S01]  /*6520*/  HMMA.16816.F32 R56, R44, R140.reuse, R56 ;  /* 0x0000008c2c38723c */ /* 0x080fe20000001838 */
[----:B------:R-:W-:Y:S01]  /*6530*/  IMAD.MOV.U32 R39, RZ, RZ, R43 ;  /* 0x000000ffff277224 */ /* 0x000fe200078e002b */
[----:B------:R-:W1:Y:S04]  /*6540*/  LDSM.16.MT88.4 R44, [R4+UR13+0x3000] ;  /* 0x0030000d042c783b */ /* 0x000e680008004200 */
[----:B------:R-:W4:Y:S02]  /*6550*/  LDSM.16.M88.4 R40, [R3+UR13+0x8080] ;  /* 0x0080800d0328783b */ /* 0x000f240008000200 */
[----:B------:R-:W-:Y:S01]  /*6560*/  HMMA.16816.F32 R36, R36, R140, R60 ;  /* 0x0000008c2424723c */ /* 0x000fe2000000183c */
[----:B-----5:R-:W-:Y:S01]  /*6570*/  IMAD.MOV.U32 R62, RZ, RZ, R72 ;  /* 0x000000ffff3e7224 */ /* 0x020fe200078e0048 */
[----:B------:R-:W5:Y:S01]  /*6580*/  LDSM.16.MT88.4 R48, [R4+UR13+0x3400] ;  /* 0x0034000d0430783b */ /* 0x000f620008004200 */
[----:B---3--:R-:W-:-:S02]  /*6590*/  IMAD.MOV.U32 R60, RZ, RZ, R64 ;  /* 0x000000ffff3c7224 */ /* 0x008fc400078e0040 */
[----:B------:R-:W-:Y:S02]  /*65a0*/  IMAD.MOV.U32 R61, RZ, RZ, R66 ;  /* 0x000000ffff3d7224 */ /* 0x000fe400078e0042 */
[----:B------:R-:W-:-:S07]  /*65b0*/  IMAD.MOV.U32 R63, RZ, RZ, R74 ;  /* 0x000000ffff3f7224 */ /* 0x000fce00078e004a */
[----:B------:R-:W-:Y:S01]  /*65c0*/  HMMA.16816.F32 R56, R60, R144, R56 ;  /* 0x000000903c38723c */ /* 0x000fe20000001838 */
[----:B------:R-:W-:Y:S02]  /*65d0*/  IMAD.MOV.U32 R60, RZ, RZ, R132 ;  /* 0x000000ffff3c7224 */ /* 0x000fe400078e0084 */
[----:B------:R-:W-:Y:S02]  /*65e0*/  IMAD.MOV.U32 R61, RZ, RZ, R134 ;  /* 0x000000ffff3d7224 */ /* 0x000fe400078e0086 */
[----:B0-----:R-:W-:Y:S02]  /*65f0*/  IMAD.MOV.U32 R62, RZ, RZ, R136 ;  /* 0x000000ffff3e7224 */ /* 0x001fe400078e0088 */
[----:B------:R-:W-:Y:S01]  /*6600*/  IMAD.MOV.U32 R63, RZ, RZ, R138 ;  /* 0x000000ffff3f7224 */ /* 0x000fe200078e008a */
[----:B------:R-:W-:Y:S02]  /*6610*/  F2FP.F16.E4M3.UNPACK_B R30, R142.H1 ;  /* 0x0000008eff1e723e */ /* 0x000fe400030006ff */
[----:B------:R-:W-:-:S02]  /*6620*/  F2FP.F16.E4M3.UNPACK_B R31, R143.H1 ;  /* 0x0000008fff1f723e */ /* 0x000fc400030006ff */
[----:B------:R-:W0:Y:S02]  /*6630*/  LDSM.16.MT88.4 R140, [R0+UR13+0x3000] ;  /* 0x0030000d008c783b */ /* 0x000e240008004200 */
[----:B------:R-:W-:Y:S02]  /*6640*/  HMMA.16816.F32 R60, R60, R144, R36 ;  /* 0x000000903c3c723c */ /* 0x000fe40000001824 */
[----:B------:R-:W3:Y:S01]  /*6650*/  LDSM.16.MT88.4 R36, [R0+UR13+0x3400] ;  /* 0x0034000d0024783b */ /* 0x000ee20008004200 */
[----:B------:R-:W-:Y:S02]  /*6660*/  IMAD.MOV.U32 R64, RZ, RZ, R65 ;  /* 0x000000ffff407224 */ /* 0x000fe400078e0041 */
[----:B------:R-:W-:Y:S02]  /*6670*/  IMAD.MOV.U32 R65, RZ, RZ, R67 ;  /* 0x000000ffff417224 */ /* 0x000fe400078e0043 */
[----:B------:R-:W-:Y:S02]  /*6680*/  IMAD.MOV.U32 R66, RZ, RZ, R73 ;  /* 0x000000ffff427224 */ /* 0x000fe400078e0049 */
[----:B------:R-:W-:-:S02]  /*6690*/  IMAD.MOV.U32 R67, RZ, RZ, R75 ;  /* 0x000000ffff437224 */ /* 0x000fc400078e004b */
[----:B------:R-:W-:Y:S02]  /*66a0*/  IMAD.MOV.U32 R132, RZ, RZ, R133 ;  /* 0x000000ffff847224 */ /* 0x000fe400078e0085 */
[----:B------:R-:W-:Y:S02]  /*66b0*/  IMAD.MOV.U32 R133, RZ, RZ, R135 ;  /* 0x000000ffff857224 */ /* 0x000fe400078e0087 */
[----:B------:R-:W-:Y:S01]  /*66c0*/  IMAD.MOV.U32 R134, RZ, RZ, R137 ;  /* 0x000000ffff867224 */ /* 0x000fe200078e0089 */
[----:B------:R-:W-:Y:S01]  /*66d0*/  HMMA.16816.F32 R56, R64, R30, R56 ;  /* 0x0000001e4038723c */ /* 0x000fe20000001838 */
[----:B------:R-:W-:Y:S01]  /*66e0*/  IMAD.MOV.U32 R135, RZ, RZ, R139 ;  /* 0x000000ffff877224 */ /* 0x000fe200078e008b */
[----:B------:R-:W-:Y:S01]  /*66f0*/  LDSM.16.MT88.4 R64, [R0+UR13+0x3800] ;  /* 0x0038000d0040783b */ /* 0x000fe20008004200 */
[----:B-1----:R-:W-:-:S05]  /*6700*/  IMAD.MOV.U32 R136, RZ, RZ, R44 ;  /* 0x000000ffff887224 */ /* 0x002fca00078e002c */
[----:B------:R-:W-:Y:S01]  /*6710*/  HMMA.16816.F32 R132, R132, R30, R60 ;  /* 0x0000001e8484723c */ /* 0x000fe2000000183c */
[----:B----4-:R-:W-:Y:S01]  /*6720*/  F2FP.F16.E4M3.UNPACK_B R30, R40 ;  /* 0x00000028ff1e723e */ /* 0x010fe200020006ff */
[----:B------:R-:W-:Y:S01]  /*6730*/  IMAD.MOV.U32 R137, RZ, RZ, R46 ;  /* 0x000000ffff897224 */ /* 0x000fe200078e002e */
[----:B------:R-:W-:Y:S01]  /*6740*/  F2FP.F16.E4M3.UNPACK_B R31, R41 ;  /* 0x00000029ff1f723e */ /* 0x000fe200020006ff */
[----:B-----5:R-:W-:Y:S01]  /*6750*/  IMAD.MOV.U32 R138, RZ, RZ, R48 ;  /* 0x000000ffff8a7224 */ /* 0x020fe200078e0030 */
[----:B------:R-:W1:Y:S01]  /*6760*/  LDSM.16.MT88.4 R60, [R4+UR13+0x3800] ;  /* 0x0038000d043c783b */ /* 0x000e620008004200 */
[----:B------:R-:W-:-:S07]  /*6770*/  IMAD.MOV.U32 R139, RZ, RZ, R50 ;  /* 0x000000ffff8b7224 */ /* 0x000fce00078e0032 */
[----:B------:R-:W-:Y:S01]  /*6780*/  HMMA.16816.F32 R136, R136, R30, R56 ;  /* 0x0000001e8888723c */ /* 0x000fe20000001838 */
[----:B------:R-:W4:Y:S01]  /*6790*/  LDSM.16.MT88.4 R56, [R4+UR13+0x3c00] ;  /* 0x003c000d0438783b */ /* 0x000f220008004200 */
[----:B0-----:R-:W-:Y:S02]  /*67a0*/  IMAD.MOV.U32 R72, RZ, RZ, R140 ;  /* 0x000000ffff487224 */ /* 0x001fe400078e008c */
[----:B------:R-:W-:Y:S02]  /*67b0*/  IMAD.MOV.U32 R73, RZ, RZ, R142 ;  /* 0x000000ffff497224 */ /* 0x000fe400078e008e */
[----:B---3--:R-:W-:Y:S02]  /*67c0*/  IMAD.MOV.U32 R74, RZ, RZ, R36 ;  /* 0x000000ffff4a7224 */ /* 0x008fe400078e0024 */
        /* <DEDUP_REMOVED lines=12> */
[-C--:B------:R-:W-:Y:S01]  /*6890*/  HMMA.16816.F32 R44, R44, R40.reuse, R136 ;  /* 0x000000282c2c723c */ /* 0x080fe20000001888 */
[----:B------:R-:W-:Y:S01]  /*68a0*/  IMAD.MOV.U32 R51, RZ, RZ, R39 ;  /* 0x000000ffff337224 */ /* 0x000fe200078e0027 */
[----:B------:R-:W-:Y:S01]  /*68b0*/  F2FP.F16.E4M3.UNPACK_B R144, R42 ;  /* 0x0000002aff90723e */ /* 0x000fe200020006ff */
[----:B-1----:R-:W-:Y:S01]  /*68c0*/  IMAD.MOV.U32 R140, RZ, RZ, R60 ;  /* 0x000000ffff8c7224 */ /* 0x002fe200078e003c */
[----:B------:R-:W-:Y:S01]  /*68d0*/  F2FP.F16.E4M3.UNPACK_B R145, R43 ;  /* 0x0000002bff91723e */ /* 0x000fe200020006ff */
[----:B------:R-:W-:Y:S01]  /*68e0*/  IMAD.MOV.U32 R141, RZ, RZ, R62 ;  /* 0x000000ffff8d7224 */ /* 0x000fe200078e003e */
[----:B------:R-:W-:Y:S02]  /*68f0*/  LDSM.16.MT88.4 R136, [R4+UR13+0x4400] ;  /* 0x0044000d0488783b */ /* 0x000fe40008004200 */
[----:B------:R-:W-:Y:S02]  /*6900*/  HMMA.16816.F32 R36, R48, R40, R132 ;  /* 0x000000283024723c */ /* 0x000fe40000001884 */
[----:B------:R-:W-:Y:S01]  /*6910*/  LDSM.16.M88.4 R48, [R2+UR13+0x8100] ;  /* 0x0081000d0230783b */ /* 0x000fe20008000200 */
[----:B----4-:R-:W-:-:S02]  /*6920*/  IMAD.MOV.U32 R142, RZ, RZ, R56 ;  /* 0x000000ffff8e7224 */ /* 0x010fc400078e0038 */
[----:B------:R-:W-:Y:S01]  /*6930*/  IMAD.MOV.U32 R143, RZ, RZ, R58 ;  /* 0x000000ffff8f7224 */ /* 0x000fe200078e003a */
[----:B------:R-:W1:Y:S06]  /*6940*/  LDSM.16.MT88.4 R132, [R4+UR13+0x4000] ;  /* 0x0040000d0484783b */ /* 0x000e6c0008004200 */
[----:B------:R-:W-:Y:S01]  /*6950*/  HMMA.16816.F32 R44, R140, R144, R44 ;  /* 0x000000908c2c723c */ /* 0x000fe2000000182c */
[----:B------:R-:W-:Y:S02]  /*6960*/  IMAD.MOV.U32 R140, RZ, RZ, R64 ;  /* 0x000000ffff8c7224 */ /* 0x000fe400078e0040 */
[----:B------:R-:W-:-:S02]  /*6970*/  IMAD.MOV.U32 R141, RZ, RZ, R66 ;  /* 0x000000ffff8d7224 */ /* 0x000fc400078e0042 */
[----:B0-----:R-:W-:Y:S02]  /*6980*/  IMAD.MOV.U32 R142, RZ, RZ, R72 ;  /* 0x000000ffff8e7224 */ /* 0x001fe400078e0048 */
[----:B------:R-:W-:Y:S01]  /*6990*/  IMAD.MOV.U32 R143, RZ, RZ, R74 ;  /* 0x000000ffff8f7224 */ /* 0x000fe200078e004a */
[----:B------:R-:W-:Y:S02]  /*69a0*/  F2FP.F16.E4M3.UNPACK_B R30, R42.H1 ;  /* 0x0000002aff1e723e */ /* 0x000fe400030006ff */
[----:B------:R-:W-:Y:S02]  /*69b0*/  F2FP.F16.E4M3.UNPACK_B R31, R43.H1 ;  /* 0x0000002bff1f723e */ /* 0x000fe400030006ff */
[----:B------:R-:W0:Y:S02]  /*69c0*/  LDSM.16.MT88.4 R40, [R0+UR13+0x4000] ;  /* 0x0040000d0028783b */ /* 0x000e240008004200 */
        /* <DEDUP_REMOVED lines=14> */
[----:B------:R-:W-:Y:S01]  /*6ab0*/  F2FP.F16.E4M3.UNPACK_B R30, R48 ;  /* 0x00000030ff1e723e */ /* 0x000fe200020006ff */
[----:B------:R-:W-:Y:S01]  /*6ac0*/  IMAD.MOV.U32 R73, RZ, RZ, R134 ;  /* 0x000000ffff497224 */ /* 0x000fe200078e0086 */
[----:B------:R-:W-:Y:S01]  /*6ad0*/  F2FP.F16.E4M3.UNPACK_B R31, R49 ;  /* 0x00000031ff1f723e */ /* 0x000fe200020006ff */
[----:B------:R-:W-:Y:S01]  /*6ae0*/  IMAD.MOV.U32 R74, RZ, RZ, R136 ;  /* 0x000000ffff4a7224 */ /* 0x000fe200078e0088 */
        /* <DEDUP_REMOVED lines=15> */
[----:B------:R-:W-:Y:S01]  /*6be0*/  IMAD.MOV.U32 R135, RZ, RZ, R139 ;  /* 0x000000ffff877224 */ /* 0x000fe200078e008b */
[----:B------:R-:W-:Y:S01]  /*6bf0*/  F2FP.F16.E4M3.UNPACK_B R144, R50 ;  /* 0x00000032ff90723e */ /* 0x000fe200020006ff */
[----:B------:R-:W-:Y:S05]  /*6c00*/  LDSM.16.MT88.4 R136, [R4+UR13+0x5400] ;  /* 0x0054000d0488783b */ /* 0x000fea0008004200 */
[----:B------:R-:W-:Y:S01]  /*6c10*/  HMMA.16816.F32 R72, R132, R48, R72 ;  /* 0x000000308448723c */ /* 0x000fe20000001848 */
[----:B------:R-:W-:-:S02]  /*6c20*/  IMAD.MOV.U32 R132, RZ, RZ, R41 ;  /* 0x000000ffff847224 */ /* 0x000fc400078e0029 */
[----:B------:R-:W-:Y:S02]  /*6c30*/  IMAD.MOV.U32 R133, RZ, RZ, R43 ;  /* 0x000000ffff857224 */ /* 0x000fe400078e002b */
[----:B------:R-:W-:Y:S01]  /*6c40*/  IMAD.MOV.U32 R134, RZ, RZ, R37 ;  /* 0x000000ffff867224 */ /* 0x000fe200078e0025 */
[----:B------:R-:W-:Y:S01]  /*6c50*/  F2FP.F16.E4M3.UNPACK_B R145, R51 ;  /* 0x00000033ff91723e */ /* 0x000fe200020006ff */
[----:B------:R-:W-:Y:S01]  /*6c60*/  IMAD.MOV.U32 R135, RZ, RZ, R39 ;  /* 0x000000ffff877224 */ /* 0x000fe200078e0027 */
[----:B------:R-:W3:Y:S04]  /*6c70*/  LDSM.16.M88.4 R40, [R3+UR13+0x8100] ;  /* 0x0081000d0328783b */ /* 0x000ee80008000200 */
[----:B------:R-:W5:Y:S02]  /*6c80*/  LDSM.16.MT88.4 R36, [R4+UR13+0x5000] ;  /* 0x0050000d0424783b */ /* 0x000f640008004200 */
[----:B------:R-:W-:Y:S01]  /*6c90*/  HMMA.16816.F32 R132, R132, R48, R140 ;  /* 0x000000308484723c */ /* 0x000fe2000000188c */
[----:B-1----:R-:W-:-:S02]  /*6ca0*/  IMAD.MOV.U32 R140, RZ, RZ, R56 ;  /* 0x000000ffff8c7224 */ /* 0x002fc400078e0038 */
[----:B------:R-:W-:Y:S02]  /*6cb0*/  IMAD.MOV.U32 R141, RZ, RZ, R58 ;  /* 0x000000ffff8d7224 */ /* 0x000fe400078e003a */
[----:B----4-:R-:W-:Y:S02]  /*6cc0*/  IMAD.MOV.U32 R142, RZ, RZ, R44 ;  /* 0x000000ffff8e7224 */ /* 0x010fe400078e002c */
        /* <DEDUP_REMOVED lines=14> */
[----:B------:R-:W-:-:S07]  /*6db0*/  IMAD.MOV.U32 R59, RZ, RZ, R47 ;  /* 0x000000ffff3b7224 */ /* 0x000fce00078e002f */
[----:B------:R-:W-:Y:S01]  /*6dc0*/  HMMA.16816.F32 R44, R56, R30, R72 ;  /* 0x0000001e382c723c */ /* 0x000fe20000001848 */
[----:B------:R-:W-:Y:S02]  /*6dd0*/  IMAD.MOV.U32 R56, RZ, RZ, R61 ;  /* 0x000000ffff387224 */ /* 0x000fe400078e003d */
[----:B------:R-:W-:Y:S02]  /*6de0*/  IMAD.MOV.U32 R57, RZ, RZ, R63 ;  /* 0x000000ffff397224 */ /* 0x000fe400078e003f */
[----:B------:R-:W-:Y:S01]  /*6df0*/  IMAD.MOV.U32 R58, RZ, RZ, R65 ;  /* 0x000000ffff3a7224 */ /* 0x000fe200078e0041 */
[----:B------:R-:W4:Y:S01]  /*6e00*/  LDSM.16.MT88.4 R60, [R4+UR13+0x5c00] ;  /* 0x005c000d043c783b */ /* 0x000f220008004200 */
[----:B------:R-:W-:-:S03]  /*6e10*/  IMAD.MOV.U32 R59, RZ, RZ, R67 ;  /* 0x000000ffff3b7224 */ /* 0x000fc600078e0043 */
[----:B------:R-:W-:Y:S04]  /*6e20*/  LDSM.16.MT88.4 R64, [R0+UR13+0x5800] ;  /* 0x0058000d0040783b */ /* 0x000fe80008004200 */
[----:B------:R-:W-:Y:S01]  /*6e30*/  HMMA.16816.F32 R140, R56, R30, R140 ;  /* 0x0000001e388c723c */ /* 0x000fe2000000188c */
[----:B---3--:R-:W-:Y:S01]  /*6e40*/  F2FP.F16.E4M3.UNPACK_B R30, R40 ;  /* 0x00000028ff1e723e */ /* 0x008fe200020006ff */
[----:B-----5:R-:W-:Y:S01]  /*6e50*/  IMAD.MOV.U32 R56, RZ, RZ, R36 ;  /* 0x000000ffff387224 */ /* 0x020fe200078e0024 */
[----:B------:R-:W-:Y:S01]  /*6e60*/  F2FP.F16.E4M3.UNPACK_B R31, R41 ;  /* 0x00000029ff1f723e */ /* 0x000fe200020006ff */
[----:B------:R-:W-:Y:S02]  /*6e70*/  IMAD.MOV.U32 R57, RZ, RZ, R38 ;  /* 0x000000ffff397224 */ /* 0x000fe400078e0026 */
[----:B------:R-:W-:-:S02]  /*6e80*/  IMAD.MOV.U32 R58, RZ, RZ, R136 ;  /* 0x000000ffff3a7224 */ /* 0x000fc400078e0088 */
[----:B------:R-:W-:Y:S02]  /*6e90*/  IMAD.MOV.U32 R59, RZ, RZ, R138 ;  /* 0x000000ffff3b7224 */ /* 0x000fe400078e008a */
[----:B0-----:R-:W-:Y:S02]  /*6ea0*/  IMAD.MOV.U32 R72, RZ, RZ, R48 ;  /* 0x000000ffff487224 */ /* 0x001fe400078e0030 */
[----:B------:R-:W-:Y:S02]  /*6eb0*/  IMAD.MOV.U32 R73, RZ, RZ, R50 ;  /* 0x000000ffff497224 */ /* 0x000fe400078e0032 */
[----:B-1----:R-:W-:Y:S01]  /*6ec0*/  IMAD.MOV.U32 R74, RZ, RZ, R132 ;  /* 0x000000ffff4a7224 */ /* 0x002fe200078e0084 */
[----:B------:R-:W-:Y:S01]  /*6ed0*/  HMMA.16816.F32 R44, R56, R30, R44 ;  /* 0x0000001e382c723c */ /* 0x000fe2000000182c */
[----:B------:R-:W0:Y:S01]  /*6ee0*/  LDSM.16.MT88.4 R56, [R4+UR13+0x5800] ;  /* 0x0058000d0438783b */ /* 0x000e220008004200 */
        /* <DEDUP_REMOVED lines=17> */
[----:B------:R-:W-:Y:S04]  /*7000*/  LDSM.16.MT88.4 R48, [R4+UR13+0x6000] ;  /* 0x0060000d0430783b */ /* 0x000fe80008004200 */
[----:B------:R-:W3:Y:S02]  /*7010*/  LDSM.16.M88.4 R132, [R2+UR13+0x8180] ;  /* 0x0081800d0284783b */ /* 0x000ee40008000200 */
[----:B------:R-:W-:Y:S01]  /*7020*/  HMMA.16816.F32 R140, R44, R40, R140 ;  /* 0x000000282c8c723c */ /* 0x000fe2000000188c */
[----:B----4-:R-:W-:-:S02]  /*7030*/  IMAD.MOV.U32 R46, RZ, RZ, R60 ;  /* 0x000000ffff2e7224 */ /* 0x010fc400078e003c */
[----:B0-----:R-:W-:Y:S02]  /*7040*/  IMAD.MOV.U32 R44, RZ, RZ, R56 ;  /* 0x000000ffff2c7224 */ /* 0x001fe400078e0038 */
[----:B------:R-:W-:Y:S02]  /*7050*/  IMAD.MOV.U32 R45, RZ, RZ, R58 ;  /* 0x000000ffff2d7224 */ /* 0x000fe400078e003a */
        /* <DEDUP_REMOVED lines=12> */
[----:B------:R-:W-:Y:S01]  /*7120*/  IMAD.MOV.U32 R57, RZ, RZ, R59 ;  /* 0x000000ffff397224 */ /* 0x000fe200078e003b */
[----:B------:R-:W4:Y:S01]  /*7130*/  LDL R145, [R1+0x118] ;  /* 0x0001180001917983 */ /* 0x000f220000100800 */
[----:B------:R-:W-:Y:S02]  /*7140*/  IMAD.MOV.U32 R58, RZ, RZ, R61 ;  /* 0x000000ffff3a7224 */ /* 0x000fe400078e003d */
[----:B------:R-:W-:Y:S01]  /*7150*/  IMAD.MOV.U32 R59, RZ, RZ, R63 ;  /* 0x000000ffff3b7224 */ /* 0x000fe200078e003f */
[----:B---3--:R-:W-:Y:S01]  /*7160*/  F2FP.F16.E4M3.UNPACK_B R2, R134.H1 ;  /* 0x00000086ff02723e */ /* 0x008fe200030006ff */
[----:B------:R-:W3:Y:S04]  /*7170*/  LDSM.16.MT88.4 R60, [R4+UR13+0x6c00] ;  /* 0x006c000d043c783b */ /* 0x000ee80008004200 */
[----:B------:R-:W5:Y:S01]  /*7180*/  LDL R144, [R1+0x144] ;  /* 0x0001440001907983 */ /* 0x000f620000100800 */
[----:B------:R-:W-:Y:S01]  /*7190*/  HMMA.16816.F32 R36, R56, R30, R36 ;  /* 0x0000001e3824723c */ /* 0x000fe20000001824 */
[----:B------:R-:W-:-:S02]  /*71a0*/  IMAD.MOV.U32 R56, RZ, RZ, R65 ;  /* 0x000000ffff387224 */ /* 0x000fc400078e0041 */
[----:B------:R-:W-:Y:S02]  /*71b0*/  IMAD.MOV.U32 R57, RZ, RZ, R67 ;  /* 0x000000ffff397224 */ /* 0x000fe400078e0043 */
[----:B------:R-:W-:Y:S01]  /*71c0*/  IMAD.MOV.U32 R58, RZ, RZ, R73 ;  /* 0x000000ffff3a7224 */ /* 0x000fe200078e0049 */
[----:B------:R-:W-:Y:S01]  /*71d0*/  LDSM.16.MT88.4 R64, [R0+UR13+0x6800] ;  /* 0x0068000d0040783b */ /* 0x000fe20008004200 */
[----:B------:R-:W-:-:S07]  /*71e0*/  IMAD.MOV.U32 R59, RZ, RZ, R75 ;  /* 0x000000ffff3b7224 */ /* 0x000fce00078e004b */
[----:B------:R-:W-:Y:S01]  /*71f0*/  HMMA.16816.F32 R140, R56, R30, R140 ;  /* 0x0000001e388c723c */ /* 0x000fe2000000188c */
[----:B------:R-:W-:Y:S01]  /*7200*/  F2FP.F16.E4M3.UNPACK_B R30, R132 ;  /* 0x00000084ff1e723e */ /* 0x000fe200020006ff */
[----:B------:R-:W-:Y:S01]  /*7210*/  IMAD.MOV.U32 R56, RZ, RZ, R48 ;  /* 0x000000ffff387224 */ /* 0x000fe200078e0030 */
[----:B------:R-:W-:Y:S01]  /*7220*/  F2FP.F16.E4M3.UNPACK_B R31, R133 ;  /* 0x00000085ff1f723e */ /* 0x000fe200020006ff */
[----:B------:R-:W-:Y:S02]  /*7230*/  IMAD.MOV.U32 R57, RZ, RZ, R50 ;  /* 0x000000ffff397224 */ /* 0x000fe400078e0032 */
[----:B------:R-:W-:Y:S02]  /*7240*/  IMAD.MOV.U32 R58, RZ, RZ, R136 ;  /* 0x000000ffff3a7224 */ /* 0x000fe400078e0088 */
[----:B------:R-:W-:Y:S02]  /*7250*/  IMAD.MOV.U32 R59, RZ, RZ, R138 ;  /* 0x000000ffff3b7224 */ /* 0x000fe400078e008a */
[----:B0-----:R-:W-:-:S02]  /*7260*/  IMAD.MOV.U32 R72, RZ, RZ, R40 ;  /* 0x000000ffff487224 */ /* 0x001fc400078e0028 */
        /* <DEDUP_REMOVED lines=14> */
[----:B------:R-:W-:Y:S01]  /*7350*/  IMAD.MOV.U32 R42, RZ, RZ, R45 ;  /* 0x000000ffff2a7224 */ /* 0x000fe200078e002d */
[----:B------:R-:W-:Y:S01]  /*7360*/  F2FP.F16.E4M3.UNPACK_B R30, R134 ;  /* 0x00000086ff1e723e */ /* 0x000fe200020006ff */
[----:B------:R-:W-:Y:S01]  /*7370*/  IMAD.MOV.U32 R41, RZ, RZ, R43 ;  /* 0x000000ffff297224 */ /* 0x000fe200078e002b */
[-C--:B------:R-:W-:Y:S01]  /*7380*/  HMMA.16816.F32 R36, R48, R132.reuse, R36 ;  /* 0x000000843024723c */ /* 0x080fe20000001824 */
[----:B------:R-:W-:Y:S01]  /*7390*/  IMAD.MOV.U32 R43, RZ, RZ, R47 ;  /* 0x000000ffff2b7224 */ /* 0x000fe200078e002f */
[----:B------:R-:W-:Y:S01]  /*73a0*/  F2FP.F16.E4M3.UNPACK_B R31, R135 ;  /* 0x00000087ff1f723e */ /* 0x000fe200020006ff */
[----:B------:R0:W2:Y:S04]  /*73b0*/  LDSM.16.M88.4 R48, [R3+UR13+0x8180] ;  /* 0x0081800d0330783b */ /* 0x0000a80008000200 */
[----:B------:R-:W2:Y:S01]  /*73c0*/  LDSM.16.MT88.4 R44, [R4+UR13+0x7000] ;  /* 0x0070000d042c783b */ /* 0x000ea20008004200 */
[----:B------:R-:W-:Y:S01]  /*73d0*/  HMMA.16816.F32 R140, R40, R132, R140 ;  /* 0x00000084288c723c */ /* 0x000fe2000000188c */
[----:B---3--:R-:W-:-:S02]  /*73e0*/  IMAD.MOV.U32 R42, RZ, RZ, R60 ;  /* 0x000000ffff2a7224 */ /* 0x008fc400078e003c */
[----:B------:R-:W-:Y:S01]  /*73f0*/  IMAD.MOV.U32 R43, RZ, RZ, R62 ;  /* 0x000000ffff2b7224 */ /* 0x000fe200078e003e */
[----:B------:R-:W3:Y:S01]  /*7400*/  LDSM.16.MT88.4 R136, [R4+UR13+0x7400] ;  /* 0x0074000d0488783b */ /* 0x000ee20008004200 */
[----:B0-----:R-:W-:Y:S02]  /*7410*/  IMAD.MOV.U32 R40, RZ, RZ, R56 ;  /* 0x000000ffff287224 */ /* 0x001fe400078e0038 */
[----:B------:R-:W-:-:S07]  /*7420*/  IMAD.MOV.U32 R41, RZ, RZ, R58 ;  /* 0x000000ffff297224 */ /* 0x000fce00078e003a */
[-C--:B------:R-:W-:Y:S01]  /*7430*/  HMMA.16816.F32 R36, R40, R30.reuse, R36 ;  /* 0x0000001e2824723c */ /* 0x080fe20000001824 */
[----:B------:R-:W-:Y:S02]  /*7440*/  IMAD.MOV.U32 R40, RZ, RZ, R64 ;  /* 0x000000ffff287224 */ /* 0x000fe400078e0040 */
[----:B------:R-:W-:Y:S02]  /*7450*/  IMAD.MOV.U32 R41, RZ, RZ, R66 ;  /* 0x000000ffff297224 */ /* 0x000fe400078e0042 */
[----:B-1----:R-:W-:Y:S02]  /*7460*/  IMAD.MOV.U32 R42, RZ, RZ, R72 ;  /* 0x000000ffff2a7224 */ /* 0x002fe400078e0048 */
[----:B------:R-:W-:Y:S01]  /*7470*/  IMAD.MOV.U32 R43, RZ, RZ, R74 ;  /* 0x000000ffff2b7224 */ /* 0x000fe200078e004a */
[----:B------:R-:W-:Y:S02]  /*7480*/  F2FP.F16.E4M3.UNPACK_B R3, R135.H1 ;  /* 0x00000087ff03723e */ /* 0x000fe400030006ff */
[----:B------:R-:W0:Y:S04]  /*7490*/  LDSM.16.MT88.4 R132, [R0+UR13+0x7000] ;  /* 0x0070000d0084783b */ /* 0x000e280008004200 */
[----:B------:R-:W-:Y:S01]  /*74a0*/  HMMA.16816.F32 R40, R40, R30, R140 ;  /* 0x0000001e2828723c */ /* 0x000fe2000000188c */
[----:B------:R-:W1:Y:S01]  /*74b0*/  LDSM.16.MT88.4 R140, [R0+UR13+0x7400] ;  /* 0x0074000d008c783b */ /* 0x000e620008004200 */
[----:B------:R-:W-:-:S02]  /*74c0*/  IMAD.MOV.U32 R56, RZ, RZ, R57 ;  /* 0x000000ffff387224 */ /* 0x000fc400078e0039 */
[----:B------:R-:W-:Y:S02]  /*74d0*/  IMAD.MOV.U32 R57, RZ, RZ, R59 ;  /* 0x000000ffff397224 */ /* 0x000fe400078e003b */
[----:B------:R-:W-:Y:S02]  /*74e0*/  IMAD.MOV.U32 R58, RZ, RZ, R61 ;  /* 0x000000ffff3a7224 */ /* 0x000fe400078e003d */
[----:B------:R-:W-:Y:S02]  /*74f0*/  IMAD.MOV.U32 R59, RZ, RZ, R63 ;  /* 0x000000ffff3b7224 */ /* 0x000fe400078e003f */
[----:B------:R-:W1:Y:S05]  /*7500*/  LDSM.16.MT88.4 R60, [R4+UR13+0x7c00] ;  /* 0x007c000d043c783b */ /* 0x000e6a0008004200 */
[----:B------:R-:W-:Y:S01]  /*7510*/  HMMA.16816.F32 R36, R56, R2, R36 ;  /* 0x000000023824723c */ /* 0x000fe20000001824 */
[----:B------:R-:W-:-:S02]  /*7520*/  IMAD.MOV.U32 R56, RZ, RZ, R65 ;  /* 0x000000ffff387224 */ /* 0x000fc400078e0041 */
[----:B------:R-:W-:Y:S02]  /*7530*/  IMAD.MOV.U32 R57, RZ, RZ, R67 ;  /* 0x000000ffff397224 */ /* 0x000fe400078e0043 */
[----:B------:R-:W-:Y:S02]  /*7540*/  IMAD.MOV.U32 R58, RZ, RZ, R73 ;  /* 0x000000ffff3a7224 */ /* 0x000fe400078e0049 */
[----:B------:R-:W-:Y:S02]  /*7550*/  IMAD.MOV.U32 R59, RZ, RZ, R75 ;  /* 0x000000ffff3b7224 */ /* 0x000fe400078e004b */
[----:B------:R-:W-:Y:S05]  /*7560*/  LDSM.16.MT88.4 R72, [R0+UR13+0x7800] ;  /* 0x0078000d0048783b */ /* 0x000fea0008004200 */
[----:B------:R-:W-:Y:S01]  /*7570*/  HMMA.16816.F32 R40, R56, R2, R40 ;  /* 0x000000023828723c */ /* 0x000fe20000001828 */
[----:B--2---:R-:W-:Y:S01]  /*7580*/  F2FP.F16.E4M3.UNPACK_B R2, R48 ;  /* 0x00000030ff02723e */ /* 0x004fe200020006ff */
[----:B------:R-:W-:Y:S01]  /*7590*/  IMAD.MOV.U32 R56, RZ, RZ, R44 ;  /* 0x000000ffff387224 */ /* 0x000fe200078e002c */
[----:B------:R-:W-:Y:S01]  /*75a0*/  F2FP.F16.E4M3.UNPACK_B R3, R49 ;  /* 0x00000031ff03723e */ /* 0x000fe200020006ff */
[----:B------:R-:W-:-:S02]  /*75b0*/  IMAD.MOV.U32 R57, RZ, RZ, R46 ;  /* 0x000000ffff397224 */ /* 0x000fc400078e002e */
[----:B---3--:R-:W-:Y:S02]  /*75c0*/  IMAD.MOV.U32 R58, RZ, RZ, R136 ;  /* 0x000000ffff3a7224 */ /* 0x008fe400078e0088 */
[----:B------:R-:W-:Y:S02]  /*75d0*/  IMAD.MOV.U32 R59, RZ, RZ, R138 ;  /* 0x000000ffff3b7224 */ /* 0x000fe400078e008a */
[----:B0-----:R-:W-:Y:S02]  /*75e0*/  IMAD.MOV.U32 R64, RZ, RZ, R132 ;  /* 0x000000ffff407224 */ /* 0x001fe400078e0084 */
[----:B------:R-:W-:Y:S02]  /*75f0*/  IMAD.MOV.U32 R65, RZ, RZ, R134 ;  /* 0x000000ffff417224 */ /* 0x000fe400078e0086 */
[----:B-1----:R-:W-:Y:S01]  /*7600*/  IMAD.MOV.U32 R66, RZ, RZ, R140 ;  /* 0x000000ffff427224 */ /* 0x002fe200078e008c */
[----:B------:R-:W-:Y:S01]  /*7610*/  HMMA.16816.F32 R36, R56, R2, R36 ;  /* 0x000000023824723c */ /* 0x000fe20000001824 */
[----:B------:R-:W0:Y:S01]  /*7620*/  LDSM.16.MT88.4 R56, [R4+UR13+0x7800] ;  /* 0x0078000d0438783b */ /* 0x000e220008004200 */
[----:B------:R-:W-:-:S02]  /*7630*/  IMAD.MOV.U32 R67, RZ, RZ, R142 ;  /* 0x000000ffff437224 */ /* 0x000fc400078e008e */
[----:B------:R-:W-:Y:S01]  /*7640*/  IMAD.MOV.U32 R44, RZ, RZ, R45 ;  /* 0x000000ffff2c7224 */ /* 0x000fe200078e002d */
[----:B------:R-:W-:Y:S01]  /*7650*/  F2FP.F16.E4M3.UNPACK_B R48, R48.H1 ;  /* 0x00000030ff30723e */ /* 0x000fe200030006ff */
[----:B------:R-:W-:Y:S01]  /*7660*/  IMAD.MOV.U32 R46, RZ, RZ, R137 ;  /* 0x000000ffff2e7224 */ /* 0x000fe200078e0089 */
[----:B------:R-:W-:Y:S01]  /*7670*/  F2FP.F16.E4M3.UNPACK_B R49, R49.H1 ;  /* 0x00000031ff31723e */ /* 0x000fe200030006ff */
[----:B------:R-:W2:Y:S01]  /*7680*/  LDL R132, [R1+0xf0] ;  /* 0x0000f00001847983 */ /* 0x000ea20000100800 */
[----:B------:R-:W-:Y:S03]  /*7690*/  HMMA.16816.F32 R40, R64, R2, R40 ;  /* 0x000000024028723c */ /* 0x000fe60000001828 */
[----:B------:R1:W3:Y:S01]  /*76a0*/  LDSM.16.MT88.4 R64, [R0+UR13+0x7c00] ;  /* 0x007c000d0040783b */ /* 0x0002e20008004200 */
[----:B------:R-:W-:Y:S02]  /*76b0*/  IMAD.MOV.U32 R45, RZ, RZ, R47 ;  /* 0x000000ffff2d7224 */ /* 0x000fe400078e002f */
[----:B------:R-:W-:Y:S01]  /*76c0*/  IMAD.MOV.U32 R47, RZ, RZ, R139 ;  /* 0x000000ffff2f7224 */ /* 0x000fe200078e008b */
[----:B------:R-:W2:Y:S04]  /*76d0*/  LDL R134, [R1+0xf8] ;  /* 0x0000f80001867983 */ /* 0x000ea80000100800 */
[----:B------:R-:W2:Y:S02]  /*76e0*/  LDL R137, [R1+0x100] ;  /* 0x0001000001897983 */ /* 0x000ea40000100800 */
[----:B------:R-:W-:Y:S01]  /*76f0*/  HMMA.16816.F32 R36, R44, R48, R36 ;  /* 0x000000302c24723c */ /* 0x000fe20000001824 */
[----:B------:R-:W-:Y:S01]  /*7700*/  IMAD.MOV.U32 R44, RZ, RZ, R133 ;  /* 0x000000ffff2c7224 */ /* 0x000fe200078e0085 */
[----:B------:R-:W2:Y:S01]  /*7710*/  LDL R136, [R1+0x110] ;  /* 0x0001100001887983 */ /* 0x000ea20000100800 */
[----:B------:R-:W-:-:S02]  /*7720*/  IMAD.MOV.U32 R45, RZ, RZ, R135 ;  /* 0x000000ffff2d7224 */ /* 0x000fc400078e0087 */
[----:B------:R-:W-:Y:S01]  /*7730*/  IMAD.MOV.U32 R46, RZ, RZ, R141 ;  /* 0x000000ffff2e7224 */ /* 0x000fe200078e008d */
[-C--:B------:R-:W-:Y:S01]  /*7740*/  F2FP.F16.E4M3.UNPACK_B R2, R50.reuse ;  /* 0x00000032ff02723e */ /* 0x080fe200020006ff */
[----:B------:R-:W-:Y:S01]  /*7750*/  IMAD.MOV.U32 R47, RZ, RZ, R143 ;  /* 0x000000ffff2f7224 */ /* 0x000fe200078e008f */
[----:B------:R-:W-:Y:S01]  /*7760*/  F2FP.F16.E4M3.UNPACK_B R3, R51 ;  /* 0x00000033ff03723e */ /* 0x000fe200020006ff */
[----:B------:R-:W2:Y:S01]  /*7770*/  LDL R135, [R1+0xc8] ;  /* 0x0000c80001877983 */ /* 0x000ea20000100800 */
[----:B------:R-:W-:Y:S02]  /*7780*/  F2FP.F16.E4M3.UNPACK_B R50, R50.H1 ;  /* 0x00000032ff32723e */ /* 0x000fe400030006ff */
[----:B-1----:R-:W-:Y:S01]  /*7790*/  LOP3.LUT R0, R220, 0x3, RZ, 0xc0, !PT ;  /* 0x00000003dc007812 */ /* 0x002fe200078ec0ff */
[----:B------:R-:W2:Y:S01]  /*77a0*/  LDL R133, [R1+0xe8] ;  /* 0x0000e80001857983 */ /* 0x000ea20000100800 */
[----:B------:R-:W-:Y:S01]  /*77b0*/  HMMA.16816.F32 R40, R44, R48, R40 ;  /* 0x000000302c28723c */ /* 0x000fe20000001828 */
[----:B------:R-:W-:-:S02]  /*77c0*/  IMAD.MOV.U32 R46, RZ, RZ, R60 ;  /* 0x000000ffff2e7224 */ /* 0x000fc400078e003c */
[----:B------:R-:W-:Y:S01]  /*77d0*/  IMAD.MOV.U32 R47, RZ, RZ, R62 ;  /* 0x000000ffff2f7224 */ /* 0x000fe200078e003e */
[----:B------:R-:W-:Y:S01]  /*77e0*/  F2FP.F16.E4M3.UNPACK_B R51, R51.H1 ;  /* 0x00000033ff33723e */ /* 0x000fe200030006ff */
[----:B0-----:R-:W-:Y:S01]  /*77f0*/  IMAD.MOV.U32 R44, RZ, RZ, R56 ;  /* 0x000000ffff2c7224 */ /* 0x001fe200078e0038 */
[----:B------:R-:W2:Y:S01]  /*7800*/  LDL R49, [R1+0xe0] ;  /* 0x0000e00001317983 */ /* 0x000ea20000100800 */
[----:B------:R-:W-:Y:S02]  /*7810*/  IMAD.MOV.U32 R45, RZ, RZ, R58 ;  /* 0x000000ffff2d7224 */ /* 0x000fe400078e003a */
[----:B------:R-:W-:Y:S01]  /*7820*/  IMAD.SHL.U32 R0, R0, 0x2, RZ ;  /* 0x0000000200007824 */ /* 0x000fe200078e00ff */
[----:B------:R-:W2:Y:S04]  /*7830*/  LDL R56, [R1+0xbc] ;  /* 0x0000bc0001387983 */ /* 0x000ea80000100800 */
[----:B------:R-:W-:Y:S01]  /*7840*/  HMMA.16816.F32 R36, R44, R2, R36 ;  /* 0x000000022c24723c */ /* 0x000fe20000001824 */
[----:B------:R-:W-:Y:S01]  /*7850*/  IMAD.MOV.U32 R44, RZ, RZ, R72 ;  /* 0x000000ffff2c7224 */ /* 0x000fe200078e0048 */
[----:B------:R-:W2:Y:S01]  /*7860*/  LDL R143, [R1+0x134] ;  /* 0x00013400018f7983 */ /* 0x000ea20000100800 */
[----:B------:R-:W-:-:S02]  /*7870*/  IMAD.MOV.U32 R45, RZ, RZ, R74 ;  /* 0x000000ffff2d7224 */ /* 0x000fc400078e004a */
[----:B---3--:R-:W-:Y:S01]  /*7880*/  IMAD.MOV.U32 R46, RZ, RZ, R64 ;  /* 0x000000ffff2e7224 */ /* 0x008fe200078e0040 */
[----:B------:R-:W3:Y:S01]  /*7890*/  LDL R220, [R1+0x180] ;  /* 0x0001800001dc7983 */ /* 0x000ee20000100800 */
[----:B------:R-:W-:-:S07]  /*78a0*/  IMAD.MOV.U32 R47, RZ, RZ, R66 ;  /* 0x000000ffff2f7224 */ /* 0x000fce00078e0042 */
[----:B------:R-:W-:Y:S01]  /*78b0*/  HMMA.16816.F32 R40, R44, R2, R40 ;  /* 0x000000022c28723c */ /* 0x000fe20000001828 */
[----:B------:R-:W-:Y:S02]  /*78c0*/  IMAD.MOV.U32 R44, RZ, RZ, R57 ;  /* 0x000000ffff2c7224 */ /* 0x000fe400078e0039 */
[----:B------:R-:W-:Y:S01]  /*78d0*/  IMAD.MOV.U32 R45, RZ, RZ, R59 ;  /* 0x000000ffff2d7224 */ /* 0x000fe200078e003b */
[----:B------:R-:W-:Y:S01]  /*78e0*/  LEA.HI R0, R222, R0, RZ, 0x1e ;  /* 0x00000000de007211 */ /* 0x000fe200078ff0ff */
[----:B------:R-:W-:Y:S01]  /*78f0*/  IMAD.MOV.U32 R46, RZ, RZ, R61 ;  /* 0x000000ffff2e7224 */ /* 0x000fe200078e003d */
[----:B------:R-:W2:Y:S01]  /*7900*/  LDL R57, [R1+0xc0] ;  /* 0x0000c00001397983 */ /* 0x000ea20000100800 */
[----:B------:R-:W-:-:S03]  /*7910*/  IMAD.MOV.U32 R47, RZ, RZ, R63 ;  /* 0x000000ffff2f7224 */ /* 0x000fc600078e003f */
[----:B------:R-:W2:Y:S04]  /*7920*/  LDL R222, [R1+0x1b8] ;  /* 0x0001b80001de7983 */ /* 0x000ea80000100800 */
[----:B------:R-:W-:Y:S01]  /*7930*/  HMMA.16816.F32 R36, R44, R50, R36 ;  /* 0x000000322c24723c */ /* 0x000fe20000001824 */
[----:B------:R-:W-:Y:S02]  /*7940*/  IMAD.MOV.U32 R44, RZ, RZ, R73 ;  /* 0x000000ffff2c7224 */ /* 0x000fe400078e0049 */
[----:B------:R-:W-:Y:S02]  /*7950*/  IMAD.MOV.U32 R45, RZ, RZ, R75 ;  /* 0x000000ffff2d7224 */ /* 0x000fe400078e004b */
[----:B------:R-:W-:Y:S02]  /*7960*/  IMAD.MOV.U32 R46, RZ, RZ, R65 ;  /* 0x000000ffff2e7224 */ /* 0x000fe400078e0041 */
[----:B------:R-:W-:Y:S01]  /*7970*/  IMAD.MOV.U32 R47, RZ, RZ, R67 ;  /* 0x000000ffff2f7224 */ /* 0x000fe200078e0043 */
[----:B------:R-:W-:Y:S01]  /*7980*/  BAR.SYNC.DEFER_BLOCKING 0x0 ;  /* 0x0000000000007b1d */ /* 0x000fe20000010000 */
[----:B------:R-:W-:-:S05]  /*7990*/  IADD3 R0, P1, PT, R0, UR4, RZ ;  /* 0x0000000400007c10 */ /* 0x000fca000ff3e0ff */
[----:B------:R-:W-:Y:S01]  /*79a0*/  HMMA.16816.F32 R40, R44, R50, R40 ;  /* 0x000000322c28723c */ /* 0x000fe20000001828 */
[----:B------:R-:W-:Y:S01]  /*79b0*/  IMAD.X R30, RZ, RZ, UR5, P1 ;  /* 0x00000005ff1e7e24 */ /* 0x000fe200088e06ff */
[CC--:B------:R-:W-:Y:S01]  /*79c0*/  ISETP.GT.U32.AND P3, PT, R0.reuse, R6.reuse, PT ;  /* 0x000000060000720c */ /* 0x0c0fe20003f64070 */
[----:B------:R-:W2:Y:S01]  /*79d0*/  LDL R51, [R1+0xc4] ;  /* 0x0000c40001337983 */ /* 0x000ea20000100800 */
[----:B------:R-:W-:Y:S01]  /*79e0*/  ISETP.GE.U32.AND P2, PT, R0, R6, PT ;  /* 0x000000060000720c */ /* 0x000fe20003f46070 */
[----:B------:R-:W-:Y:S01]  /*79f0*/  FMUL R2, R36, UR15 ;  /* 0x0000000f24027c20 */ /* 0x000fe20008400000 */
[-C--:B------:R-:W-:Y:S01]  /*7a00*/  ISETP.GT.U32.AND P5, PT, R0, R9.reuse, PT ;  /* 0x000000090000720c */ /* 0x080fe20003fa4070 */
[----:B------:R-:W-:Y:S01]  /*7a10*/  FMUL R4, R37, UR15 ;  /* 0x0000000f25047c20 */ /* 0x000fe20008400000 */
[----:B------:R-:W-:Y:S01]  /*7a20*/  ISETP.GT.U32.AND.EX P3, PT, R30, RZ, PT, P3 ;  /* 0x000000ff1e00720c */ /* 0x000fe20003f64130 */
[----:B------:R-:W-:Y:S01]  /*7a30*/  FMUL R3, R38, UR15 ;  /* 0x0000000f26037c20 */ /* 0x000fe20008400000 */
[----:B------:R-:W-:Y:S01]  /*7a40*/  ISETP.GE.U32.AND.EX P2, PT, R30, RZ, PT, P2 ;  /* 0x000000ff1e00720c */ /* 0x000fe20003f46120 */
[----:B------:R-:W-:Y:S01]  /*7a50*/  FMUL R39, R39, UR15 ;  /* 0x0000000f27277c20 */ /* 0x000fe20008400000 */
[----:B------:R-:W-:Y:S01]  /*7a60*/  ISETP.GE.U32.AND P4, PT, R0, R9, PT ;  /* 0x000000090000720c */ /* 0x000fe20003f86070 */
[----:B------:R-:W2:Y:S01]  /*7a70*/  LDL R50, [R1+0xcc] ;  /* 0x0000cc0001327983 */ /* 0x000ea20000100800 */
[----:B------:R-:W-:-:S02]  /*7a80*/  ISETP.GT.U32.AND.EX P5, PT, R30, RZ, PT, P5 ;  /* 0x000000ff1e00720c */ /* 0x000fc40003fa4150 */
[----:B------:R-:W-:Y:S02]  /*7a90*/  FSEL R2, R2, -INF , !P3 ;  /* 0xff80000002027808 */ /* 0x000fe40005800000 */
[----:B------:R-:W-:Y:S02]  /*7aa0*/  ISETP.GE.U32.AND P3, PT, R0, R8, PT ;  /* 0x000000080000720c */ /* 0x000fe40003f66070 */
[----:B------:R-:W-:Y:S02]  /*7ab0*/  FSEL R4, R4, -INF , !P2 ;  /* 0xff80000004047808 */ /* 0x000fe40005000000 */
[----:B------:R-:W-:Y:S01]  /*7ac0*/  ISETP.GT.U32.AND P2, PT, R0, R7, PT ;  /* 0x000000070000720c */ /* 0x000fe20003f44070 */
[----:B------:R-:W-:Y:S01]  /*7ad0*/  FMUL R41, R41, UR15 ;  /* 0x0000000f29297c20 */ /* 0x000fe20008400000 */
[----:B------:R-:W-:Y:S02]  /*7ae0*/  FSEL R3, R3, -INF , !P5 ;  /* 0xff80000003037808 */ /* 0x000fe40006800000 */
[----:B------:R-:W-:-:S02]  /*7af0*/  ISETP.GE.U32.AND.EX P4, PT, R30, RZ, PT, P4 ;  /* 0x000000ff1e00720c */ /* 0x000fc40003f86140 */
[C---:B------:R-:W-:Y:S02]  /*7b00*/  ISETP.GT.U32.AND P1, PT, R0.reuse, R8, PT ;  /* 0x000000080000720c */ /* 0x040fe40003f24070 */
[----:B------:R-:W-:Y:S01]  /*7b10*/  ISETP.GE.U32.AND P5, PT, R0, R7, PT ;  /* 0x000000070000720c */ /* 0x000fe20003fa6070 */
[----:B------:R-:W-:Y:S01]  /*7b20*/  FMUL R0, R42, UR15 ;  /* 0x0000000f2a007c20 */ /* 0x000fe20008400000 */
[C---:B------:R-:W-:Y:S02]  /*7b30*/  ISETP.GE.U32.AND.EX P3, PT, R30.reuse, RZ, PT, P3 ;  /* 0x000000ff1e00720c */ /* 0x040fe40003f66130 */
[----:B------:R-:W-:Y:S02]  /*7b40*/  ISETP.GT.U32.AND.EX P2, PT, R30, RZ, PT, P2 ;  /* 0x000000ff1e00720c */ /* 0x000fe40003f44120 */
[----:B------:R-:W-:Y:S02]  /*7b50*/  FSEL R46, R39, -INF , !P4 ;  /* 0xff800000272e7808 */ /* 0x000fe40006000000 */
[----:B------:R-:W-:Y:S01]  /*7b60*/  FSEL R42, R41, -INF , !P3 ;  /* 0xff800000292a7808 */ /* 0x000fe20005800000 */
[----:B------:R-:W-:Y:S01]  /*7b70*/  FMUL R37, R43, UR15 ;  /* 0x0000000f2b257c20 */ /* 0x000fe20008400000 */
[----:B------:R-:W-:Y:S01]  /*7b80*/  FSEL R41, R0, -INF , !P2 ;  /* 0xff80000000297808 */ /* 0x000fe20005000000 */
[----:B------:R-:W-:Y:S01]  /*7b90*/  FMUL R40, R40, UR15 ;  /* 0x0000000f28287c20 */ /* 0x000fe20008400000 */
[----:B------:R-:W-:-:S02]  /*7ba0*/  FMNMX R0, R3, R46, !PT ;  /* 0x0000002e03007209 */ /* 0x000fc40007800000 */
[C---:B------:R-:W-:Y:S02]  /*7bb0*/  ISETP.GE.U32.AND.EX P5, PT, R30.reuse, RZ, PT, P5 ;  /* 0x000000ff1e00720c */ /* 0x040fe40003fa6150 */
[----:B------:R-:W-:Y:S01]  /*7bc0*/  ISETP.GT.U32.AND.EX P1, PT, R30, RZ, PT, P1 ;  /* 0x000000ff1e00720c */ /* 0x000fe20003f24110 */
[----:B------:R-:W0:Y:S01]  /*7bd0*/  SHFL.BFLY PT, R38, R0, 0x2, 0x1f ;  /* 0x0c401f0000267f89 */ /* 0x000e2200000e0000 */
[----:B------:R-:W-:Y:S02]  /*7be0*/  FSEL R37, R37, -INF , !P5 ;  /* 0xff80000025257808 */ /* 0x000fe40006800000 */
[----:B------:R-:W-:Y:S02]  /*7bf0*/  FSEL R44, R40, -INF , !P1 ;  /* 0xff800000282c7808 */ /* 0x000fe40004800000 */
[----:B------:R-:W-:Y:S02]  /*7c00*/  FMNMX R45, R41, R37, !PT ;  /* 0x00000025292d7209 */ /* 0x000fe40007800000 */
[----:B------:R-:W-:-:S02]  /*7c10*/  FMNMX R31, R2, R4, !PT ;  /* 0x00000004021f7209 */ /* 0x000fc40007800000 */
[----:B------:R-:W-:Y:S01]  /*7c20*/  FMNMX R43, R44, R42, !PT ;  /* 0x0000002a2c2b7209 */ /* 0x000fe20007800000 */
[----:B------:R-:W1:Y:S04]  /*7c30*/  SHFL.BFLY PT, R30, R45, 0x2, 0x1f ;  /* 0x0c401f002d1e7f89 */ /* 0x000e6800000e0000 */
[----:B------:R-:W4:Y:S04]  /*7c40*/  SHFL.BFLY PT, R39, R31, 0x2, 0x1f ;  /* 0x0c401f001f277f89 */ /* 0x000f2800000e0000 */
[----:B------:R-:W5:Y:S01]  /*7c50*/  SHFL.BFLY PT, R36, R43, 0x2, 0x1f ;  /* 0x0c401f002b247f89 */ /* 0x000f6200000e0000 */
[----:B------:R-:W5:Y:S01]  /*7c60*/  S2R R40, SR_TID.X ;  /* 0x0000000000287919 */ /* 0x000f620000002100 */
[----:B0-----:R-:W-:-:S05]  /*7c70*/  FMNMX R0, R0, R38, !PT ;  /* 0x0000002600007209 */ /* 0x001fca0007800000 */
[----:B------:R-:W0:Y:S01]  /*7c80*/  SHFL.BFLY PT, R38, R0, 0x1, 0x1f ;  /* 0x0c201f0000267f89 */ /* 0x000e2200000e0000 */
[----:B-1----:R-:W-:Y:S02]  /*7c90*/  FMNMX R45, R45, R30, !PT ;  /* 0x0000001e2d2d7209 */ /* 0x002fe40007800000 */
[----:B----4-:R-:W-:Y:S02]  /*7ca0*/  FMNMX R31, R31, R39, !PT ;  /* 0x000000271f1f7209 */ /* 0x010fe40007800000 */
[----:B-----5:R-:W-:Y:S01]  /*7cb0*/  FMNMX R43, R43, R36, !PT ;  /* 0x000000242b2b7209 */ /* 0x020fe20007800000 */
[----:B------:R-:W1:Y:S04]  /*7cc0*/  SHFL.BFLY PT, R30, R45, 0x1, 0x1f ;  /* 0x0c201f002d1e7f89 */ /* 0x000e6800000e0000 */
[----:B------:R-:W4:Y:S04]  /*7cd0*/  SHFL.BFLY PT, R39, R31, 0x1, 0x1f ;  /* 0x0c201f001f277f89 */ /* 0x000f2800000e0000 */
[----:B------:R-:W5:Y:S01]  /*7ce0*/  SHFL.BFLY PT, R36, R43, 0x1, 0x1f ;  /* 0x0c201f002b247f89 */ /* 0x000f6200000e0000 */
[----:B------:R-:W-:-:S02]  /*7cf0*/  LOP3.LUT R66, R40, 0x1c, RZ, 0xc0, !PT ;  /* 0x0000001c28427812 */ /* 0x000fc400078ec0ff */
[----:B0-----:R-:W-:Y:S02]  /*7d00*/  FMNMX R0, R0, R38, !PT ;  /* 0x0000002600007209 */ /* 0x001fe40007800000 */
[----:B------:R-:W-:Y:S02]  /*7d10*/  SHF.R.U32.HI R38, RZ, 0x3, R40 ;  /* 0x00000003ff267819 */ /* 0x000fe40000011628 */
[C---:B------:R-:W-:Y:S02]  /*7d20*/  LEA.HI R62, R66.reuse, 0x8, RZ, 0x1e ;  /* 0x00000008423e7811 */ /* 0x040fe400078ff0ff */
[C---:B------:R-:W-:Y:S02]  /*7d30*/  LEA.HI R138, R66.reuse, 0x18, RZ, 0x1e ;  /* 0x00000018428a7811 */ /* 0x040fe400078ff0ff */
[----:B------:R-:W-:Y:S02]  /*7d40*/  LEA.HI R139, R66, 0x10, RZ, 0x1e ;  /* 0x00000010428b7811 */ /* 0x000fe400078ff0ff */
[----:B------:R-:W-:-:S02]  /*7d50*/  LOP3.LUT R38, R38, 0xc, RZ, 0xc0, !PT ;  /* 0x0000000c26267812 */ /* 0x000fc400078ec0ff */
[----:B------:R-:W-:Y:S02]  /*7d60*/  LEA R66, R66, UR13, 0x2 ;  /* 0x0000000d42427c11 */ /* 0x000fe4000f8e10ff */
[----:B------:R-:W-:Y:S02]  /*7d70*/  LEA R62, R62, UR13, 0x4 ;  /* 0x0000000d3e3e7c11 */ /* 0x000fe4000f8e20ff */
[----:B------:R-:W-:Y:S02]  /*7d80*/  LEA R138, R138, UR13, 0x4 ;  /* 0x0000000d8a8a7c11 */ /* 0x000fe4000f8e20ff */
[----:B------:R-:W-:Y:S02]  /*7d90*/  LEA R139, R139, UR13, 0x4 ;  /* 0x0000000d8b8b7c11 */ /* 0x000fe4000f8e20ff */
[----:B-1----:R-:W-:Y:S01]  /*7da0*/  FMNMX R45, R45, R30, !PT ;  /* 0x0000001e2d2d7209 */ /* 0x002fe20007800000 */
[----:B------:R-:W-:Y:S01]  /*7db0*/  IMAD.IADD R30, R66, 0x1, R38 ;  /* 0x00000001421e7824 */ /* 0x000fe200078e0226 */
[----:B----4-:R-:W-:Y:S01]  /*7dc0*/  FMNMX R31, R31, R39, !PT ;  /* 0x000000271f1f7209 */ /* 0x010fe20007800000 */
[C---:B------:R-:W-:Y:S01]  /*7dd0*/  IMAD.IADD R39, R38.reuse, 0x1, R62 ;  /* 0x0000000126277824 */ /* 0x040fe200078e023e */
[----:B-----5:R-:W-:Y:S01]  /*7de0*/  FMNMX R43, R43, R36, !PT ;  /* 0x000000242b2b7209 */ /* 0x020fe20007800000 */
[----:B------:R-:W-:-:S02]  /*7df0*/  IMAD.IADD R36, R38, 0x1, R138 ;  /* 0x0000000126247824 */ /* 0x000fc400078e028a */
[----:B------:R-:W-:Y:S01]  /*7e00*/  IMAD.IADD R38, R38, 0x1, R139 ;  /* 0x0000000126267824 */ /* 0x000fe200078e028b */
[----:B------:R0:W-:Y:S04]  /*7e10*/  @P0 STS [R30+0x8000], R31 ;  /* 0x0080001f1e000388 */ /* 0x0001e80000000800 */
[----:B------:R-:W-:Y:S04]  /*7e20*/  @P0 STS [R39+0x8000], R0 ;  /* 0x0080000027000388 */ /* 0x000fe80000000800 */
[----:B------:R-:W-:Y:S04]  /*7e30*/  @P0 STS [R38+0x8000], R43 ;  /* 0x0080002b26000388 */ /* 0x000fe80000000800 */
[----:B------:R-:W-:Y:S01]  /*7e40*/  @P0 STS [R36+0x8000], R45 ;  /* 0x0080002d24000388 */ /* 0x000fe20000000800 */
[----:B------:R-:W-:Y:S01]  /*7e50*/  BAR.SYNC.DEFER_BLOCKING 0x0 ;  /* 0x0000000000007b1d */ /* 0x000fe20000010000 */
[----:B------:R-:W-:-:S04]  /*7e60*/  LOP3.LUT R47, R40, 0xff, RZ, 0xc0, !PT ;  /* 0x000000ff282f7812 */ /* 0x000fc800078ec0ff */
[----:B0-----:R-:W-:-:S05]  /*7e70*/  LEA R31, R47, UR13, 0x2 ;  /* 0x0000000d2f1f7c11 */ /* 0x001fca000f8e10ff */
[----:B------:R-:W0:Y:S04]  /*7e80*/  @!P6 LDS R12, [R31+0x8000] ;  /* 0x008000001f0ce984 */ /* 0x000e280000000800 */
[----:B0-----:R-:W0:Y:S02]  /*7e90*/  SHFL.BFLY PT, R0, R12, 0x2, 0x1f ;  /* 0x0c401f000c007f89 */ /* 0x001e2400000e0000 */
[----:B0-----:R-:W-:-:S05]  /*7ea0*/  FMNMX R0, R12, R0, !PT ;  /* 0x000000000c007209 */ /* 0x001fca0007800000 */
[----:B------:R-:W0:Y:S02]  /*7eb0*/  SHFL.BFLY PT, R43, R0, 0x1, 0x1f ;  /* 0x0c201f00002b7f89 */ /* 0x000e2400000e0000 */
[----:B0-----:R-:W-:-:S05]  /*7ec0*/  FMNMX R43, R0, R43, !PT ;  /* 0x0000002b002b7209 */ /* 0x001fca0007800000 */
[----:B------:R-:W-:Y:S01]  /*7ed0*/  @P0 STS [R31+0x8000], R43 ;  /* 0x0080002b1f000388 */ /* 0x000fe20000000800 */
[----:B------:R-:W-:Y:S06]  /*7ee0*/  BAR.SYNC.DEFER_BLOCKING 0x0 ;  /* 0x0000000000007b1d */ /* 0x000fec0000010000 */
[----:B------:R-:W0:Y:S04]  /*7ef0*/  LDS R0, [R66+0x8000] ;  /* 0x0080000042007984 */ /* 0x000e280000000800 */
[----:B------:R-:W-:Y:S04]  /*7f00*/  LDS R43, [R138+0x8000] ;  /* 0x008000008a2b7984 */ /* 0x000fe80000000800 */
[----:B------:R-:W1:Y:S04]  /*7f10*/  LDS R47, [R62+0x8000] ;  /* 0x008000003e2f7984 */ /* 0x000e680000000800 */
[----:B------:R-:W4:Y:S01]  /*7f20*/  LDS R45, [R139+0x8000] ;  /* 0x008000008b2d7984 */ /* 0x000f220000000800 */
[----:B0-----:R-:W-:-:S05]  /*7f30*/  FMNMX R0, R0, R26, !PT ;  /* 0x0000001a00007209 */ /* 0x001fca0007800000 */
[----:B------:R-:W-:-:S04]  /*7f40*/  FADD R4, R4, -R0 ;  /* 0x8000000004047221 */ /* 0x000fc80000000000 */
[----:B------:R-:W-:Y:S01]  /*7f50*/  FMUL R4, R4, 1.4426950216293334961 ;  /* 0x3fb8aa3b04047820 */ /* 0x000fe20000400000 */
[----:B------:R-:W-:-:S03]  /*7f60*/  FADD R48, R2, -R0 ;  /* 0x8000000002307221 */ /* 0x000fc60000000000 */
[----:B------:R0:W-:Y:S01]  /*7f70*/  MUFU.EX2 R142, R4 ;  /* 0x00000004008e7308 */ /* 0x0001e20000000800 */
[----:B-1----:R-:W-:Y:S01]  /*7f80*/  FMNMX R2, R47, R27, !PT ;  /* 0x0000001b2f027209 */ /* 0x002fe20007800000 */
[----:B------:R-:W-:Y:S01]  /*7f90*/  FMUL R48, R48, 1.4426950216293334961 ;  /* 0x3fb8aa3b30307820 */ /* 0x000fe20000400000 */
[----:B0-----:R-:W-:-:S03]  /*7fa0*/  FMNMX R4, R43, R29, !PT ;  /* 0x0000001d2b047209 */ /* 0x001fc60007800000 */
[----:B------:R-:W-:Y:S02]  /*7fb0*/  FADD R3, R3, -R2 ;  /* 0x8000000203037221 */ /* 0x000fe40000000000 */
[--C-:B------:R-:W-:Y:S01]  /*7fc0*/  FADD R41, R41, -R4.reuse ;  /* 0x8000000429297221 */ /* 0x100fe20000000000 */
[----:B------:R-:W-:Y:S01]  /*7fd0*/  FADD R37, R37, -R4 ;  /* 0x8000000425257221 */ /* 0x000fe20000000000 */
[----:B------:R0:W1:Y:S02]  /*7fe0*/  MUFU.EX2 R64, R48 ;  /* 0x0000003000407308 */ /* 0x0000640000000800 */
[----:B------:R-:W-:Y:S01]  /*7ff0*/  FMUL R41, R41, 1.4426950216293334961 ;  /* 0x3fb8aa3b29297820 */ /* 0x000fe20000400000 */
[----:B------:R-:W-:Y:S01]  /*8000*/  FMUL R37, R37, 1.4426950216293334961 ;  /* 0x3fb8aa3b25257820 */ /* 0x000fe20000400000 */
[----:B------:R-:W-:-:S04]  /*8010*/  FMUL R3, R3, 1.4426950216293334961 ;  /* 0x3fb8aa3b03037820 */ /* 0x000fc80000400000 */
[----:B------:R-:W-:Y:S01]  /*8020*/  MUFU.EX2 R67, R41 ;  /* 0x0000002900437308 */ /* 0x000fe20000000800 */
[----:B------:R-:W-:Y:S01]  /*8030*/  FADD R46, R46, -R2 ;  /* 0x800000022e2e7221 */ /* 0x000fe20000000000 */
[C---:B------:R-:W-:Y:S01]  /*8040*/  IMAD.SHL.U32 R141, R40.reuse, 0x10, RZ ;  /* 0x00000010288d7824 */ /* 0x040fe200078e00ff */
[----:B------:R-:W-:Y:S01]  /*8050*/  LOP3.LUT R72, R40, 0x10, RZ, 0xc0, !PT ;  /* 0x0000001028487812 */ /* 0x000fe200078ec0ff */
[----:B0-----:R-:W5:Y:S04]  /*8060*/  LDL R48, [R1+0xdc] ;  /* 0x0000dc0001307983 */ /* 0x001f680000100800 */
[----:B------:R-:W0:Y:S01]  /*8070*/  MUFU.EX2 R74, R37 ;  /* 0x00000025004a7308 */ /* 0x000e220000000800 */
[----:B------:R-:W-:-:S07]  /*8080*/  FMUL R46, R46, 1.4426950216293334961 ;  /* 0x3fb8aa3b2e2e7820 */ /* 0x000fce0000400000 */
[----:B------:R4:W-:Y:S02]  /*8090*/  MUFU.EX2 R63, R3 ;  /* 0x00000003003f7308 */ /* 0x0009e40000000800 */
[----:B----4-:R-:W-:-:S06]  /*80a0*/  FMNMX R3, R45, R28, !PT ;  /* 0x0000001c2d037209 */ /* 0x010fcc0007800000 */
[----:B------:R1:W4:Y:S01]  /*80b0*/  MUFU.EX2 R140, R46 ;  /* 0x0000002e008c7308 */ /* 0x0003220000000800 */
[----:B------:R-:W-:-:S04]  /*80c0*/  FADD R42, R42, -R3 ;  /* 0x800000032a2a7221 */ /* 0x000fc80000000000 */
[----:B------:R-:W-:Y:S01]  /*80d0*/  FMUL R42, R42, 1.4426950216293334961 ;  /* 0x3fb8aa3b2a2a7820 */ /* 0x000fe20000400000 */
[----:B-1----:R-:W-:-:S03]  /*80e0*/  FADD R46, R64, R142 ;  /* 0x0000008e402e7221 */ /* 0x002fc60000000000 */
[----:B------:R0:W-:Y:S02]  /*80f0*/  MUFU.EX2 R75, R42 ;  /* 0x0000002a004b7308 */ /* 0x0001e40000000800 */
[----:B------:R-:W1:Y:S01]  /*8100*/  SHFL.BFLY PT, R47, R46, 0x2, 0x1f ;  /* 0x0c401f002e2f7f89 */ /* 0x000e6200000e0000 */
[----:B0-----:R-:W-:-:S05]  /*8110*/  FADD R42, R67, R74 ;  /* 0x0000004a432a7221 */ /* 0x001fca0000000000 */
[----:B------:R-:W0:Y:S01]  /*8120*/  SHFL.BFLY PT, R37, R42, 0x2, 0x1f ;  /* 0x0c401f002a257f89 */ /* 0x000e2200000e0000 */
[----:B-1----:R-:W-:Y:S01]  /*8130*/  FADD R47, R46, R47 ;  /* 0x0000002f2e2f7221 */ /* 0x002fe20000000000 */
[----:B0-----:R-:W-:-:S04]  /*8140*/  FADD R37, R42, R37 ;  /* 0x000000252a257221 */ /* 0x001fc80000000000 */
[----:B------:R-:W0:Y:S02]  /*8150*/  SHFL.BFLY PT, R42, R47, 0x1, 0x1f ;  /* 0x0c201f002f2a7f89 */ /* 0x000e2400000e0000 */
[----:B0-----:R-:W-:Y:S01]  /*8160*/  FADD R42, R47, R42 ;  /* 0x0000002a2f2a7221 */ /* 0x001fe20000000000 */
[----:B------:R-:W-:Y:S06]  /*8170*/  BAR.SYNC.DEFER_BLOCKING 0x0 ;  /* 0x0000000000007b1d */ /* 0x000fec0000010000 */
[----:B------:R-:W2:Y:S01]  /*8180*/  LDL R47, [R1+0xac] ;  /* 0x0000ac00012f7983 */ /* 0x000ea20000100800 */
[----:B------:R-:W-:-:S04]  /*8190*/  FADD R44, R44, -R3 ;  /* 0x800000032c2c7221 */ /* 0x000fc80000000000 */
[----:B------:R-:W-:-:S04]  /*81a0*/  FMUL R44, R44, 1.4426950216293334961 ;  /* 0x3fb8aa3b2c2c7820 */ /* 0x000fc80000400000 */
[----:B------:R4:W0:Y:S02]  /*81b0*/  MUFU.EX2 R65, R44 ;  /* 0x0000002c00417308 */ /* 0x0008240000000800 */
[----:B----4-:R-:W-:Y:S01]  /*81c0*/  FADD R44, R63, R140 ;  /* 0x0000008c3f2c7221 */ /* 0x010fe20000000000 */
[----:B0-----:R-:W-:-:S04]  /*81d0*/  FADD R43, R65, R75 ;  /* 0x0000004b412b7221 */ /* 0x001fc80000000000 */
[----:B------:R-:W0:Y:S04]  /*81e0*/  SHFL.BFLY PT, R45, R44, 0x2, 0x1f ;  /* 0x0c401f002c2d7f89 */ /* 0x000e2800000e0000 */
[----:B------:R-:W1:Y:S04]  /*81f0*/  SHFL.BFLY PT, R41, R43, 0x2, 0x1f ;  /* 0x0c401f002b297f89 */ /* 0x000e6800000e0000 */
[----:B------:R-:W4:Y:S01]  /*8200*/  SHFL.BFLY PT, R46, R37, 0x1, 0x1f ;  /* 0x0c201f00252e7f89 */ /* 0x000f2200000e0000 */
[----:B0-----:R-:W-:Y:S01]  /*8210*/  FADD R45, R44, R45 ;  /* 0x0000002d2c2d7221 */ /* 0x001fe20000000000 */
[----:B-1----:R-:W-:-:S04]  /*8220*/  FADD R41, R43, R41 ;  /* 0x000000292b297221 */ /* 0x002fc80000000000 */
[----:B------:R-:W0:Y:S04]  /*8230*/  SHFL.BFLY PT, R43, R45, 0x1, 0x1f ;  /* 0x0c201f002d2b7f89 */ /* 0x000e2800000e0000 */
[----:B------:R-:W1:Y:S01]  /*8240*/  SHFL.BFLY PT, R44, R41, 0x1, 0x1f ;  /* 0x0c201f00292c7f89 */ /* 0x000e6200000e0000 */
[----:B----4-:R-:W-:-:S03]  /*8250*/  FADD R46, R37, R46 ;  /* 0x0000002e252e7221 */ /* 0x010fc60000000000 */
[----:B------:R4:W-:Y:S01]  /*8260*/  @P0 STS [R30+0x8000], R42 ;  /* 0x0080002a1e000388 */ /* 0x0009e20000000800 */
[----:B0-----:R-:W-:Y:S01]  /*8270*/  FADD R43, R45, R43 ;  /* 0x0000002b2d2b7221 */ /* 0x001fe20000000000 */
[----:B-1----:R-:W-:-:S04]  /*8280*/  FADD R44, R41, R44 ;  /* 0x0000002c292c7221 */ /* 0x002fc80000000000 */
[----:B------:R-:W-:Y:S04]  /*8290*/  @P0 STS [R39+0x8000], R43 ;  /* 0x0080002b27000388 */ /* 0x000fe80000000800 */
[----:B------:R-:W-:Y:S04]  /*82a0*/  @P0 STS [R38+0x8000], R44 ;  /* 0x0080002c26000388 */ /* 0x000fe80000000800 */
[----:B------:R0:W-:Y:S01]  /*82b0*/  @P0 STS [R36+0x8000], R46 ;  /* 0x0080002e24000388 */ /* 0x0001e20000000800 */
[----:B------:R-:W-:Y:S01]  /*82c0*/  BAR.SYNC.DEFER_BLOCKING 0x0 ;  /* 0x0000000000007b1d */ /* 0x000fe20000010000 */
[----:B----4-:R-:W-:-:S02]  /*82d0*/  LOP3.LUT R30, R40, 0x3, RZ, 0xc0, !PT ;  /* 0x00000003281e7812 */ /* 0x010fc400078ec0ff */
[----:B------:R-:W-:Y:S02]  /*82e0*/  LOP3.LUT R141, R141, 0x140, RZ, 0xc0, !PT ;  /* 0x000001408d8d7812 */ /* 0x000fe400078ec0ff */
[----:B------:R-:W-:Y:S02]  /*82f0*/  LEA R72, R72, UR13, 0x7 ;  /* 0x0000000d48487c11 */ /* 0x000fe4000f8e38ff */
[C---:B------:R-:W-:Y:S01]  /*8300*/  LOP3.LUT R73, R40.reuse, 0x8, RZ, 0xc0, !PT ;  /* 0x0000000828497812 */ /* 0x040fe200078ec0ff */
[----:B0-----:R-:W4:Y:S01]  /*8310*/  LDL R46, [R1+0xb4] ;  /* 0x0000b400012e7983 */ /* 0x001f220000100800 */
[--C-:B------:R-:W-:Y:S02]  /*8320*/  SHF.R.S32.HI R37, RZ, 0x2, R40.reuse ;  /* 0x00000002ff257819 */ /* 0x100fe40000011428 */
[----:B------:R-:W-:Y:S01]  /*8330*/  LOP3.LUT R39, R40, 0x60, RZ, 0xc0, !PT ;  /* 0x0000006028277812 */ /* 0x000fe200078ec0ff */
[----:B------:R-:W3:Y:S01]  /*8340*/  LDL R45, [R1+0xd0] ;  /* 0x0000d000012d7983 */ /* 0x000ee20000100800 */
[----:B------:R-:W-:-:S03]  /*8350*/  SHF.R.S32.HI R41, RZ, 0x1, R40 ;  /* 0x00000001ff297819 */ /* 0x000fc60000011428 */
[----:B------:R-:W3:Y:S04]  /*8360*/  LDL R44, [R1+0xd8] ;  /* 0x0000d800012c7983 */ /* 0x000ee80000100800 */
[----:B------:R-:W0:Y:S01]  /*8370*/  @!P6 LDS R5, [R31+0x8000] ;  /* 0x008000001f05e984 */ /* 0x000e220000000800 */
[C---:B------:R-:W-:Y:S02]  /*8380*/  IMAD R141, R30.reuse, 0x8, R141 ;  /* 0x000000081e8d7824 */ /* 0x040fe400078e028d */
[----:B------:R-:W-:Y:S01]  /*8390*/  IMAD R72, R30, 0x20, R72 ;  /* 0x000000201e487824 */ /* 0x000fe200078e0248 */
[----:B------:R-:W-:Y:S01]  /*83a0*/  SGXT R30, R37, 0x1 ;  /* 0x00000001251e781a */ /* 0x000fe20000000200 */
[----:B------:R-:W-:Y:S01]  /*83b0*/  IMAD.SHL.U32 R73, R73, 0x2, RZ ;  /* 0x0000000249497824 */ /* 0x000fe200078e00ff */
[----:B0-----:R-:W0:Y:S04]  /*83c0*/  SHFL.BFLY PT, R36, R5, 0x2, 0x1f ;  /* 0x0c401f0005247f89 */ /* 0x001e2800000e0000 */
[----:B------:R-:W-:-:S02]  /*83d0*/  LOP3.LUT R73, R73, 0x90, R30, 0x78, !PT ;  /* 0x0000009049497812 */ /* 0x000fc400078e781e */
[----:B------:R-:W-:Y:S02]  /*83e0*/  SHF.R.U32.HI R30, RZ, 0x1, R39 ;  /* 0x00000001ff1e7819 */ /* 0x000fe40000011627 */
[----:B------:R-:W-:Y:S02]  /*83f0*/  SGXT R39, R41, 0x1 ;  /* 0x000000012927781a */ /* 0x000fe40000000200 */
[----:B------:R-:W-:Y:S01]  /*8400*/  LOP3.LUT R41, R40, 0xe0, RZ, 0xc0, !PT ;  /* 0x000000e028297812 */ /* 0x000fe200078ec0ff */
[----:B0-----:R-:W-:-:S05]  /*8410*/  FADD R36, R5, R36 ;  /* 0x0000002405247221 */ /* 0x001fca0000000000 */
[----:B------:R-:W0:Y:S01]  /*8420*/  SHFL.BFLY PT, R38, R36, 0x1, 0x1f ;  /* 0x0c201f0024267f89 */ /* 0x000e2200000e0000 */
[----:B------:R-:W-:Y:S02]  /*8430*/  IMAD R72, R41, 0x8, R72 ;  /* 0x0000000829487824 */ /* 0x000fe400078e0248 */
[----:B------:R-:W-:Y:S01]  /*8440*/  IMAD.SHL.U32 R41, R40, 0x40, RZ ;  /* 0x0000004028297824 */ /* 0x000fe200078e00ff */
[----:B------:R-:W-:Y:S02]  /*8450*/  SHF.R.S32.HI R37, RZ, 0x3, R40 ;  /* 0x00000003ff257819 */ /* 0x000fe40000011428 */
[----:B------:R-:W-:Y:S02]  /*8460*/  LOP3.LUT R30, R30, 0xa0, R39, 0x78, !PT ;  /* 0x000000a01e1e7812 */ /* 0x000fe400078e7827 */
[----:B------:R-:W-:Y:S02]  /*8470*/  LOP3.LUT R41, R41, 0x740, RZ, 0xc0, !PT ;  /* 0x0000074029297812 */ /* 0x000fe400078ec0ff */
[----:B------:R-:W-:-:S02]  /*8480*/  SGXT R37, R37, 0x1 ;  /* 0x000000012525781a */ /* 0x000fc40000000200 */
[----:B------:R-:W-:Y:S02]  /*8490*/  SHF.R.S32.HI R42, RZ, 0x7, R40 ;  /* 0x00000007ff2a7819 */ /* 0x000fe40000011428 */
[----:B------:R-:W-:Y:S02]  /*84a0*/  IADD3 R30, PT, PT, R30, UR13, R41 ;  /* 0x0000000d1e1e7c10 */ /* 0x000fe4000fffe029 */
[----:B------:R-:W-:Y:S01]  /*84b0*/  LOP3.LUT R37, R37, 0xa0, RZ, 0xc0, !PT ;  /* 0x000000a025257812 */ /* 0x000fe200078ec0ff */
[----:B------:R-:W5:Y:S01]  /*84c0*/  LDL R41, [R1+0xd4] ;  /* 0x0000d40001297983 */ /* 0x000f620000100800 */
[----:B------:R-:W-:-:S03]  /*84d0*/  SGXT R39, R42, 0x1 ;  /* 0x000000012a27781a */ /* 0x000fc60000000200 */
[----:B------:R-:W-:Y:S02]  /*84e0*/  IMAD.IADD R141, R37, 0x1, R141 ;  /* 0x00000001258d7824 */ /* 0x000fe400078e028d */
[----:B0-----:R-:W-:Y:S01]  /*84f0*/  FADD R36, R36, R38 ;  /* 0x0000002624247221 */ /* 0x001fe20000000000 */
[----:B------:R-:W-:Y:S02]  /*8500*/  IADD3 R38, P1, PT, R242, UR7, RZ ;  /* 0x00000007f2267c10 */ /* 0x000fe4000ff3e0ff */
[----:B------:R-:W-:Y:S02]  /*8510*/  LOP3.LUT R37, R39, 0x90, RZ, 0xc0, !PT ;  /* 0x0000009027257812 */ /* 0x000fe400078ec0ff */
[----:B------:R-:W-:Y:S01]  /*8520*/  IADD3 R60, P2, PT, R240, UR7, RZ ;  /* 0x00000007f03c7c10 */ /* 0x000fe2000ff5e0ff */
[----:B------:R0:W-:Y:S01]  /*8530*/  @P0 STS [R31+0x8000], R36 ;  /* 0x008000241f000388 */ /* 0x0001e20000000800 */
[----:B------:R-:W-:Y:S02]  /*8540*/  IADD3.X R39, PT, PT, R238, UR8, RZ, P1, !PT ;  /* 0x00000008ee277c10 */ /* 0x000fe40008ffe4ff */
[----:B------:R-:W-:Y:S01]  /*8550*/  LOP3.LUT R40, R37, 0x7f, R40, 0x78, !PT ;  /* 0x0000007f25287812 */ /* 0x000fe200078e7828 */
[----:B------:R-:W-:Y:S01]  /*8560*/  BAR.SYNC.DEFER_BLOCKING 0x0 ;  /* 0x0000000000007b1d */ /* 0x000fe20000010000 */
[----:B0-----:R-:W-:-:S02]  /*8570*/  IADD3 R36, P1, PT, R237, UR7, RZ ;  /* 0x00000007ed247c10 */ /* 0x001fc4000ff3e0ff */
[----:B------:R-:W-:Y:S01]  /*8580*/  IADD3.X R61, PT, PT, R236, UR8, RZ, P2, !PT ;  /* 0x00000008ec3d7c10 */ /* 0x000fe200097fe4ff */
[----:B------:R-:W-:Y:S01]  /*8590*/  FADD R28, -R3, R28 ;  /* 0x0000001c031c7221 */ /* 0x000fe20000000100 */
[----:B------:R-:W-:Y:S01]  /*85a0*/  IADD3.X R37, PT, PT, R232, UR8, RZ, P1, !PT ;  /* 0x00000008e8257c10 */ /* 0x000fe20008ffe4ff */
[----:B------:R-:W5:Y:S01]  /*85b0*/  LDL R236, [R1+0x200] ;  /* 0x0002000001ec7983 */ /* 0x000f620000100800 */
[----:B------:R-:W-:-:S03]  /*85c0*/  IADD3 R42, P1, PT, R230, UR7, RZ ;  /* 0x00000007e62a7c10 */ /* 0x000fc6000ff3e0ff */
[----:B------:R-:W5:Y:S04]  /*85d0*/  LDL R238, [R1+0x230] ;  /* 0x0002300001ee7983 */ /* 0x000f680000100800 */
[----:B------:R-:W5:Y:S04]  /*85e0*/  LDL R237, [R1+0x238] ;  /* 0x0002380001ed7983 */ /* 0x000f680000100800 */
[----:B------:R-:W5:Y:S04]  /*85f0*/  LDL R242, [R1+0x240] ;  /* 0x0002400001f27983 */ /* 0x000f680000100800 */
[----:B------:R0:W5:Y:S04]  /*8600*/  LDG.E.U8 R31, desc[UR16][R38.64] ;  /* 0x00000010261f7981 */ /* 0x000168000c1e1100 */
[----:B------:R1:W5:Y:S04]  /*8610*/  LDG.E.U8 R59, desc[UR16][R36.64] ;  /* 0x00000010243b7981 */ /* 0x000368000c1e1100 */
[----:B------:R-:W5:Y:S01]  /*8620*/  LDG.E.U8 R60, desc[UR16][R60.64] ;  /* 0x000000103c3c7981 */ /* 0x000f62000c1e1100 */
[----:B------:R-:W-:-:S03]  /*8630*/  FMUL R28, R28, 1.4426950216293334961 ;  /* 0x3fb8aa3b1c1c7820 */ /* 0x000fc60000400000 */
[----:B------:R-:W5:Y:S04]  /*8640*/  LDL R230, [R1+0x1a8] ;  /* 0x0001a80001e67983 */ /* 0x000f680000100800 */
[----:B------:R-:W5:Y:S04]  /*8650*/  LDL R232, [R1+0x220] ;  /* 0x0002200001e87983 */ /* 0x000f680000100800 */
[----:B------:R-:W5:Y:S01]  /*8660*/  LDL R240, [R1+0x258] ;  /* 0x0002580001f07983 */ /* 0x000f620000100800 */
[----:B--2---:R-:W-:-:S03]  /*8670*/  IADD3.X R43, PT, PT, R47, UR8, RZ, P1, !PT ;  /* 0x000000082f2b7c10 */ /* 0x004fc60008ffe4ff */
[----:B------:R-:W2:Y:S04]  /*8680*/  LDL R61, [R1+0x108] ;  /* 0x00010800013d7983 */ /* 0x000ea80000100800 */
[----:B------:R-:W2:Y:S01]  /*8690*/  LDL R47, [R1+0xe4] ;  /* 0x0000e400012f7983 */ /* 0x000ea20000100800 */
[----:B0-----:R-:W-:-:S03]  /*86a0*/  IADD3 R38, P2, PT, R234, UR7, RZ ;  /* 0x00000007ea267c10 */ /* 0x001fc6000ff5e0ff */
[----:B------:R-:W2:Y:S01]  /*86b0*/  LDL R234, [R1+0x210] ;  /* 0x0002100001ea7983 */ /* 0x000ea20000100800 */
[----:B------:R-:W-:Y:S02]  /*86c0*/  IADD3.X R39, PT, PT, R228, UR8, RZ, P2, !PT ;  /* 0x00000008e4277c10 */ /* 0x000fe400097fe4ff */
[----:B-1----:R-:W-:Y:S01]  /*86d0*/  IADD3 R36, P2, PT, R226, UR7, RZ ;  /* 0x00000007e2247c10 */ /* 0x002fe2000ff5e0ff */
[----:B------:R-:W2:Y:S04]  /*86e0*/  LDL R228, [R1+0x1a4] ;  /* 0x0001a40001e47983 */ /* 0x000ea80000100800 */
[----:B------:R0:W2:Y:S04]  /*86f0*/  LDG.E.U8 R58, desc[UR16][R38.64] ;  /* 0x00000010263a7981 */ /* 0x0000a8000c1e1100 */
[----:B------:R-:W2:Y:S01]  /*8700*/  LDL R226, [R1+0x1ac] ;  /* 0x0001ac0001e27983 */ /* 0x000ea20000100800 */
[----:B0-----:R-:W-:-:S03]  /*8710*/  IADD3 R38, P1, PT, R57, UR7, RZ ;  /* 0x0000000739267c10 */ /* 0x001fc6000ff3e0ff */
[----:B------:R0:W2:Y:S01]  /*8720*/  LDG.E.U8 R57, desc[UR16][R42.64] ;  /* 0x000000102a397981 */ /* 0x0000a2000c1e1100 */
[----:B------:R-:W-:Y:S02]  /*8730*/  IADD3.X R39, PT, PT, R56, UR8, RZ, P1, !PT ;  /* 0x0000000838277c10 */ /* 0x000fe40008ffe4ff */
[----:B----4-:R-:W-:Y:S02]  /*8740*/  IADD3.X R37, PT, PT, R46, UR8, RZ, P2, !PT ;  /* 0x000000082e257c10 */ /* 0x010fe400097fe4ff */
[----:B------:R-:W4:Y:S01]  /*8750*/  LDL R46, [R1+0xec] ;  /* 0x0000ec00012e7983 */ /* 0x000f220000100800 */
[----:B0-----:R-:W-:-:S03]  /*8760*/  IADD3 R42, P2, PT, R135, UR7, RZ ;  /* 0x00000007872a7c10 */ /* 0x001fc6000ff5e0ff */
[----:B------:R3:W4:Y:S01]  /*8770*/  LDG.E.U8 R56, desc[UR16][R36.64] ;  /* 0x0000001024387981 */ /* 0x000722000c1e1100 */
[----:B------:R-:W-:-:S03]  /*8780*/  IADD3.X R43, PT, PT, R51, UR8, RZ, P2, !PT ;  /* 0x00000008332b7c10 */ /* 0x000fc600097fe4ff */
[----:B------:R0:W4:Y:S04]  /*8790*/  LDG.E.U8 R51, desc[UR16][R38.64] ;  /* 0x0000001026337981 */ /* 0x000128000c1e1100 */
[----:B------:R-:W4:Y:S01]  /*87a0*/  LDL R135, [R1+0x114] ;  /* 0x0001140001877983 */ /* 0x000f220000100800 */
[----:B---3--:R-:W-:-:S03]  /*87b0*/  IADD3 R36, P1, PT, R45, UR7, RZ ;  /* 0x000000072d247c10 */ /* 0x008fc6000ff3e0ff */
[----:B------:R-:W3:Y:S01]  /*87c0*/  LDL R45, [R1+0xf4] ;  /* 0x0000f400012d7983 */ /* 0x000ee20000100800 */
[----:B0-----:R-:W-:-:S03]  /*87d0*/  IADD3 R38, P2, PT, R44, UR7, RZ ;  /* 0x000000072c267c10 */ /* 0x001fc6000ff5e0ff */
[----:B------:R-:W3:Y:S01]  /*87e0*/  LDL R44, [R1+0xfc] ;  /* 0x0000fc00012c7983 */ /* 0x000ee20000100800 */
[----:B------:R-:W-:-:S03]  /*87f0*/  IADD3.X R37, PT, PT, R50, UR8, RZ, P1, !PT ;  /* 0x0000000832257c10 */ /* 0x000fc60008ffe4ff */
[----:B------:R0:W3:Y:S02]  /*8800*/  LDG.E.U8 R50, desc[UR16][R42.64] ;  /* 0x000000102a327981 */ /* 0x0000e4000c1e1100 */
[----:B0-----:R-:W-:Y:S02]  /*8810*/  IADD3 R42, P1, PT, R49, UR7, RZ ;  /* 0x00000007312a7c10 */ /* 0x001fe4000ff3e0ff */
[----:B------:R0:W3:Y:S02]  /*8820*/  LDG.E.U8 R49, desc[UR16][R36.64] ;  /* 0x0000001024317981 */ /* 0x0000e4000c1e1100 */
[----:B-----5:R-:W-:Y:S02]  /*8830*/  IADD3.X R43, PT, PT, R48, UR8, RZ, P1, !PT ;  /* 0x00000008302b7c10 */ /* 0x020fe40008ffe4ff */
[----:B------:R-:W-:Y:S02]  /*8840*/  IADD3.X R39, PT, PT, R41, UR8, RZ, P2, !PT ;  /* 0x0000000829277c10 */ /* 0x000fe400097fe4ff */
[----:B------:R-:W5:Y:S01]  /*8850*/  LDL R41, [R1+0x104] ;  /* 0x0001040001297983 */ /* 0x000f620000100800 */
[----:B0-----:R-:W-:-:S03]  /*8860*/  IADD3 R36, P2, PT, R133, UR7, RZ ;  /* 0x0000000785247c10 */ /* 0x001fc6000ff5e0ff */
[----:B------:R0:W5:Y:S04]  /*8870*/  LDG.E.U8 R48, desc[UR16][R38.64] ;  /* 0x0000001026307981 */ /* 0x000168000c1e1100 */
[----:B------:R-:W5:Y:S01]  /*8880*/  LDL R133, [R1+0x10c] ;  /* 0x00010c0001857983 */ /* 0x000f620000100800 */
[----:B0-----:R-:W-:-:S03]  /*8890*/  IADD3 R38, P1, PT, R132, UR7, RZ ;  /* 0x0000000784267c10 */ /* 0x001fc6000ff3e0ff */
[----:B------:R-:W5:Y:S01]  /*88a0*/  LDL R132, [R1+0x120] ;  /* 0x0001200001847983 */ /* 0x000f620000100800 */
[----:B--2---:R-:W-:-:S03]  /*88b0*/  IADD3.X R37, PT, PT, R47, UR8, RZ, P2, !PT ;  /* 0x000000082f257c10 */ /* 0x004fc600097fe4ff */
[----:B------:R0:W2:Y:S02]  /*88c0*/  LDG.E.U8 R47, desc[UR16][R42.64] ;  /* 0x000000102a2f7981 */ /* 0x0000a4000c1e1100 */
[----:B0-----:R-:W-:Y:S02]  /*88d0*/  IADD3 R42, P2, PT, R134, UR7, RZ ;  /* 0x00000007862a7c10 */ /* 0x001fe4000ff5e0ff */
[----:B------:R-:W2:Y:S01]  /*88e0*/  LDL R134, [R1+0x128] ;  /* 0x0001280001867983 */ /* 0x000ea20000100800 */
[----:B----4-:R-:W-:-:S03]  /*88f0*/  IADD3.X R39, PT, PT, R46, UR8, RZ, P1, !PT ;  /* 0x000000082e277c10 */ /* 0x010fc60008ffe4ff */
[----:B------:R0:W4:Y:S02]  /*8900*/  LDG.E.U8 R46, desc[UR16][R36.64] ;  /* 0x00000010242e7981 */ /* 0x000124000c1e1100 */
[----:B0-----:R-:W-:Y:S02]  /*8910*/  IADD3 R36, P1, PT, R137, UR7, RZ ;  /* 0x0000000789247c10 */ /* 0x001fe4000ff3e0ff */
[----:B------:R-:W4:Y:S01]  /*8920*/  LDL R137, [R1+0x140] ;  /* 0x0001400001897983 */ /* 0x000f220000100800 */
[----:B---3--:R-:W-:-:S03]  /*8930*/  IADD3.X R43, PT, PT, R45, UR8, RZ, P2, !PT ;  /* 0x000000082d2b7c10 */ /* 0x008fc600097fe4ff */
[----:B------:R0:W3:Y:S01]  /*8940*/  LDG.E.U8 R45, desc[UR16][R38.64] ;  /* 0x00000010262d7981 */ /* 0x0000e2000c1e1100 */
[----:B------:R-:W-:-:S03]  /*8950*/  IADD3.X R37, PT, PT, R44, UR8, RZ, P1, !PT ;  /* 0x000000082c257c10 */ /* 0x000fc60008ffe4ff */
[----:B------:R1:W3:Y:S01]  /*8960*/  LDG.E.U8 R44, desc[UR16][R42.64] ;  /* 0x000000102a2c7981 */ /* 0x0002e2000c1e1100 */
[----:B0-----:R-:W-:-:S03]  /*8970*/  IADD3 R38, P2, PT, R61, UR7, RZ ;  /* 0x000000073d267c10 */ /* 0x001fc6000ff5e0ff */
[----:B------:R-:W3:Y:S01]  /*8980*/  LDL R61, [R1+0x12c] ;  /* 0x00012c00013d7983 */ /* 0x000ee20000100800 */
[----:B-1----:R-:W-:-:S03]  /*8990*/  IADD3 R42, P1, PT, R136, UR7, RZ ;  /* 0x00000007882a7c10 */ /* 0x002fc6000ff3e0ff */
[----:B------:R-:W4:Y:S01]  /*89a0*/  LDL R136, [R1+0x148] ;  /* 0x0001480001887983 */ /* 0x000f220000100800 */
[----:B-----5:R-:W-:-:S03]  /*89b0*/  IADD3.X R39, PT, PT, R41, UR8, RZ, P2, !PT ;  /* 0x0000000829277c10 */ /* 0x020fc600097fe4ff */
[----:B------:R0:W5:Y:S04]  /*89c0*/  LDG.E.U8 R41, desc[UR16][R36.64] ;  /* 0x0000001024297981 */ /* 0x000168000c1e1100 */
[----:B------:R-:W5:Y:S01]  /*89d0*/  LDG.E.U8 R39, desc[UR16][R38.64] ;  /* 0x0000001026277981 */ /* 0x000f62000c1e1100 */
[----:B0-----:R-:W-:-:S03]  /*89e0*/  IADD3 R36, P2, PT, R145, UR7, RZ ;  /* 0x0000000791247c10 */ /* 0x001fc6000ff5e0ff */
[----:B------:R-:W5:Y:S01]  /*89f0*/  LDL R145, [R1+0x14c] ;  /* 0x00014c0001917983 */ /* 0x000f620000100800 */
[----:B------:R-:W-:Y:S02]  /*8a00*/  IADD3.X R43, PT, PT, R133, UR8, RZ, P1, !PT ;  /* 0x00000008852b7c10 */ /* 0x000fe40008ffe4ff */
[----:B------:R-:W-:Y:S02]  /*8a10*/  IADD3 R132, P1, PT, R132, UR7, RZ ;  /* 0x0000000784847c10 */ /* 0x000fe4000ff3e0ff */
[----:B------:R-:W-:Y:S01]  /*8a20*/  IADD3.X R37, PT, PT, R135, UR8, RZ, P2, !PT ;  /* 0x0000000887257c10 */ /* 0x000fe200097fe4ff */
[----:B------:R0:W5:Y:S01]  /*8a30*/  LDG.E.U8 R38, desc[UR16][R42.64] ;  /* 0x000000102a267981 */ /* 0x000162000c1e1100 */
[----:B------:R-:W-:-:S03]  /*8a40*/  IADD3.X R133, PT, PT, R151, UR8, RZ, P1, !PT ;  /* 0x0000000897857c10 */ /* 0x000fc60008ffe4ff */
[----:B------:R-:W5:Y:S04]  /*8a50*/  LDL R151, [R1+0x170] ;  /* 0x0001700001977983 */ /* 0x000f680000100800 */
[----:B------:R-:W5:Y:S04]  /*8a60*/  LDG.E.U8 R37, desc[UR16][R36.64] ;  /* 0x0000001024257981 */ /* 0x000f68000c1e1100 */
[----:B------:R1:W5:Y:S01]  /*8a70*/  LDG.E.U8 R36, desc[UR16][R132.64] ;  /* 0x0000001084247981 */ /* 0x000362000c1e1100 */
[----:B0-----:R-:W-:-:S03]  /*8a80*/  IADD3 R42, P1, PT, R150, UR7, RZ ;  /* 0x00000007962a7c10 */ /* 0x001fc6000ff3e0ff */
[----:B------:R-:W5:Y:S01]  /*8a90*/  LDL R150, [R1+0x16c] ;  /* 0x00016c0001967983 */ /* 0x000f620000100800 */
[----:B--2---:R-:W-:-:S04]  /*8aa0*/  IADD3 R134, P2, PT, R134, UR7, RZ ;  /* 0x0000000786867c10 */ /* 0x004fc8000ff5e0ff */
[----:B------:R-:W-:Y:S02]  /*8ab0*/  IADD3.X R135, PT, PT, R148, UR8, RZ, P2, !PT ;  /* 0x0000000894877c10 */ /* 0x000fe400097fe4ff */
[----:B------:R-:W2:Y:S01]  /*8ac0*/  LDL R148, [R1+0x15c] ;  /* 0x00015c0001947983 */ /* 0x000ea20000100800 */
[----:B-1----:R-:W-:-:S03]  /*8ad0*/  IADD3 R132, P2, PT, R149, UR7, RZ ;  /* 0x0000000795847c10 */ /* 0x002fc6000ff5e0ff */
[----:B------:R-:W2:Y:S01]  /*8ae0*/  LDL R149, [R1+0x164] ;  /* 0x0001640001957983 */ /* 0x000ea20000100800 */
[----:B------:R-:W-:Y:S02]  /*8af0*/  IADD3.X R133, PT, PT, R143, UR8, RZ, P2, !PT ;  /* 0x000000088f857c10 */ /* 0x000fe400097fe4ff */
[----:B---3--:R-:W-:Y:S02]  /*8b00*/  IADD3.X R43, PT, PT, R61, UR8, RZ, P1, !PT ;  /* 0x000000083d2b7c10 */ /* 0x008fe40008ffe4ff */
[----:B------:R0:W3:Y:S01]  /*8b10*/  LDG.E.U8 R61, desc[UR16][R134.64] ;  /* 0x00000010863d7981 */ /* 0x0000e2000c1e1100 */
[----:B----4-:R-:W-:-:S03]  /*8b20*/  IADD3 R136, P3, PT, R136, UR7, RZ ;  /* 0x0000000788887c10 */ /* 0x010fc6000ff7e0ff */
[----:B------:R1:W4:Y:S01]  /*8b30*/  LDG.E.U8 R143, desc[UR16][R42.64] ;  /* 0x000000102a8f7981 */ /* 0x000322000c1e1100 */
[----:B0-----:R-:W-:Y:S02]  /*8b40*/  IADD3 R134, P1, PT, R137, UR7, RZ ;  /* 0x0000000789867c10 */ /* 0x001fe4000ff3e0ff */
[----:B-1----:R-:W-:Y:S02]  /*8b50*/  IADD3 R42, P2, PT, R206, UR7, RZ ;  /* 0x00000007ce2a7c10 */ /* 0x002fe4000ff5e0ff */
[----:B------:R-:W-:Y:S01]  /*8b60*/  IADD3.X R135, PT, PT, R146, UR8, RZ, P1, !PT ;  /* 0x0000000892877c10 */ /* 0x000fe20008ffe4ff */
[----:B------:R-:W3:Y:S01]  /*8b70*/  LDL R206, [R1+0x194] ;  /* 0x0001940001ce7983 */ /* 0x000ee20000100800 */
[----:B------:R-:W-:-:S03]  /*8b80*/  IADD3.X R137, PT, PT, R144, UR8, RZ, P3, !PT ;  /* 0x0000000890897c10 */ /* 0x000fc60009ffe4ff */
[----:B------:R0:W3:Y:S04]  /*8b90*/  LDG.E.U8 R144, desc[UR16][R132.64] ;  /* 0x0000001084907981 */ /* 0x0000e8000c1e1100 */
[----:B------:R-:W3:Y:S04]  /*8ba0*/  LDG.E.U8 R146, desc[UR16][R136.64] ;  /* 0x0000001088927981 */ /* 0x000ee8000c1e1100 */
[----:B0-----:R-:W-:Y:S04]  /*8bb0*/  LDS R132, [R139+0x8000] ;  /* 0x008000008b847984 */ /* 0x001fe80000000800 */
[----:B------:R0:W1:Y:S01]  /*8bc0*/  LDS R133, [R138+0x8000] ;  /* 0x008000008a857984 */ /* 0x0000620000000800 */
[----:B-----5:R-:W-:-:S03]  /*8bd0*/  IADD3.X R43, PT, PT, R145, UR8, RZ, P2, !PT ;  /* 0x00000008912b7c10 */ /* 0x020fc600097fe4ff */
[----:B------:R5:W3:Y:S02]  /*8be0*/  LDG.E.U8 R145, desc[UR16][R134.64] ;  /* 0x0000001086917981 */ /* 0x000ae4000c1e1100 */
[----:B-----5:R-:W-:Y:S02]  /*8bf0*/  IADD3 R134, P1, PT, R147, UR7, RZ ;  /* 0x0000000793867c10 */ /* 0x020fe4000ff3e0ff */
[----:B------:R5:W3:Y:S02]  /*8c00*/  LDG.E.U8 R147, desc[UR16][R42.64] ;  /* 0x000000102a937981 */ /* 0x000ae4000c1e1100 */
[----:B------:R-:W-:Y:S02]  /*8c10*/  IADD3.X R135, PT, PT, R190, UR8, RZ, P1, !PT ;  /* 0x00000008be877c10 */ /* 0x000fe40008ffe4ff */
[----:B------:R-:W-:Y:S01]  /*8c20*/  IADD3 R136, P1, PT, R188, UR7, RZ ;  /* 0x00000007bc887c10 */ /* 0x000fe2000ff3e0ff */
[----:B------:R-:W3:Y:S04]  /*8c30*/  LDL R190, [R1+0x18c] ;  /* 0x00018c0001be7983 */ /* 0x000ee80000100800 */
[----:B------:R-:W4:Y:S01]  /*8c40*/  LDL R188, [R1+0x184] ;  /* 0x0001840001bc7983 */ /* 0x000f220000100800 */
[----:B-----5:R-:W-:-:S03]  /*8c50*/  IADD3 R42, P2, PT, R204, UR7, RZ ;  /* 0x00000007cc2a7c10 */ /* 0x020fc6000ff5e0ff */
[----:B------:R-:W5:Y:S01]  /*8c60*/  LDL R204, [R1+0x198] ;  /* 0x0001980001cc7983 */ /* 0x000f620000100800 */
[----:B--2---:R-:W-:-:S03]  /*8c70*/  IADD3.X R43, PT, PT, R148, UR8, RZ, P2, !PT ;  /* 0x00000008942b7c10 */ /* 0x004fc600097fe4ff */
[----:B------:R-:W2:Y:S01]  /*8c80*/  LDG.E.U8 R148, desc[UR16][R134.64] ;  /* 0x0000001086947981 */ /* 0x000ea2000c1e1100 */
[----:B------:R-:W-:-:S03]  /*8c90*/  IADD3.X R137, PT, PT, R149, UR8, RZ, P1, !PT ;  /* 0x0000000895897c10 */ /* 0x000fc60008ffe4ff */
[----:B------:R0:W2:Y:S02]  /*8ca0*/  LDG.E.U8 R149, desc[UR16][R42.64] ;  /* 0x000000102a957981 */ /* 0x0000a4000c1e1100 */
[----:B0-----:R0:W-:Y:S01]  /*8cb0*/  MUFU.EX2 R42, R28 ;  /* 0x0000001c002a7308 */ /* 0x0011e20000000800 */
[----:B------:R-:W-:Y:S02]  /*8cc0*/  IADD3 R134, P2, PT, R151, UR7, RZ ;  /* 0x0000000797867c10 */ /* 0x000fe4000ff5e0ff */
[----:B0-----:R-:W-:Y:S02]  /*8cd0*/  IADD3 R28, P1, PT, R208, UR7, RZ ;  /* 0x00000007d01c7c10 */ /* 0x001fe4000ff3e0ff */
[----:B------:R-:W2:Y:S01]  /*8ce0*/  LDL R208, [R1+0x19c] ;  /* 0x00019c0001d07983 */ /* 0x000ea20000100800 */
[----:B------:R-:W-:-:S03]  /*8cf0*/  IADD3.X R135, PT, PT, R150, UR8, RZ, P2, !PT ;  /* 0x0000000896877c10 */ /* 0x000fc600097fe4ff */
[----:B------:R0:W2:Y:S04]  /*8d00*/  LDG.E.U8 R150, desc[UR16][R136.64] ;  /* 0x0000001088967981 */ /* 0x0000a8000c1e1100 */
[----:B------:R1:W2:Y:S01]  /*8d10*/  LDG.E.U8 R151, desc[UR16][R134.64] ;  /* 0x0000001086977981 */ /* 0x0002a2000c1e1100 */
[----:B0-----:R-:W-:-:S03]  /*8d20*/  IADD3 R136, P3, PT, R210, UR7, RZ ;  /* 0x00000007d2887c10 */ /* 0x001fc6000ff7e0ff */
[----:B------:R-:W2:Y:S01]  /*8d30*/  LDL R210, [R1+0x1b0] ;  /* 0x0001b00001d27983 */ /* 0x000ea20000100800 */
[----:B-1----:R-:W-:Y:S01]  /*8d40*/  IADD3 R134, P2, PT, R220, UR7, RZ ;  /* 0x00000007dc867c10 */ /* 0x002fe2000ff5e0ff */
[----:B------:R-:W-:Y:S02]  /*8d50*/  FADD R43, -R4, R29 ;  /* 0x0000001d042b7221 */ /* 0x000fe40000000100 */
[----:B------:R-:W2:Y:S01]  /*8d60*/  LDL R220, [R1+0x1d0] ;  /* 0x0001d00001dc7983 */ /* 0x000ea20000100800 */
[----:B------:R-:W-:-:S03]  /*8d70*/  IADD3.X R135, PT, PT, R212, UR8, RZ, P2, !PT ;  /* 0x00000008d4877c10 */ /* 0x000fc600097fe4ff */
[----:B------:R-:W2:Y:S01]  /*8d80*/  LDL R212, [R1+0x1b4] ;  /* 0x0001b40001d47983 */ /* 0x000ea20000100800 */
[----:B------:R-:W-:Y:S02]  /*8d90*/  IADD3.X R29, PT, PT, R216, UR8, RZ, P1, !PT ;  /* 0x00000008d81d7c10 */ /* 0x000fe40008ffe4ff */
[----:B------:R-:W-:Y:S01]  /*8da0*/  IADD3 R138, P1, PT, R214, UR7, RZ ;  /* 0x00000007d68a7c10 */ /* 0x000fe2000ff3e0ff */
[----:B------:R-:W2:Y:S04]  /*8db0*/  LDL R216, [R1+0x1c8] ;  /* 0x0001c80001d87983 */ /* 0x000ea80000100800 */
[----:B------:R-:W2:Y:S01]  /*8dc0*/  LDL R214, [R1+0x1bc] ;  /* 0x0001bc0001d67983 */ /* 0x000ea20000100800 */
[----:B------:R-:W-:-:S06]  /*8dd0*/  FMUL R43, R43, 1.4426950216293334961 ;  /* 0x3fb8aa3b2b2b7820 */ /* 0x000fcc0000400000 */
[----:B------:R-:W0:Y:S02]  /*8de0*/  MUFU.EX2 R43, R43 ;  /* 0x0000002b002b7308 */ /* 0x000e240000000800 */
[----:B0-----:R-:W-:Y:S01]  /*8df0*/  FFMA2 R32, R32.F32x2.HI_LO, R42.F32x2.HI_LO, R132.F32x2.HI_LO ;  /* 0x0000002a20207249 */ /* 0x001fe20000000084 */
[----:B---3--:R-:W-:Y:S02]  /*8e00*/  IADD3.X R139, PT, PT, R190, UR8, RZ, P1, !PT ;  /* 0x00000008be8b7c10 */ /* 0x008fe40008ffe4ff */
[----:B------:R-:W3:Y:S01]  /*8e10*/  LDG.E.U8 R190, desc[UR16][R134.64] ;  /* 0x0000001086be7981 */ /* 0x000ee2000c1e1100 */
[----:B----4-:R-:W-:-:S03]  /*8e20*/  IADD3.X R137, PT, PT, R188, UR8, RZ, P3, !PT ;  /* 0x00000008bc897c10 */ /* 0x010fc60009ffe4ff */
[----:B------:R5:W4:Y:S04]  /*8e30*/  LDG.E.U8 R188, desc[UR16][R28.64] ;  /* 0x000000101cbc7981 */ /* 0x000b28000c1e1100 */
[----:B------:R-:W3:Y:S04]  /*8e40*/  LDG.E.U8 R136, desc[UR16][R136.64] ;  /* 0x0000001088887981 */ /* 0x000ee8000c1e1100 */
[----:B------:R-:W3:Y:S01]  /*8e50*/  LDG.E.U8 R138, desc[UR16][R138.64] ;  /* 0x000000108a8a7981 */ /* 0x000ee2000c1e1100 */
[----:B-----5:R-:W-:-:S03]  /*8e60*/  IADD3 R28, P1, PT, R204, UR7, RZ ;  /* 0x00000007cc1c7c10 */ /* 0x020fc6000ff3e0ff */
[----:B------:R-:W5:Y:S01]  /*8e70*/  LDL R204, [R1+0x1c4] ;  /* 0x0001c40001cc7983 */ /* 0x000f620000100800 */
[----:B------:R-:W-:-:S03]  /*8e80*/  IADD3.X R29, PT, PT, R206, UR8, RZ, P1, !PT ;  /* 0x00000008ce1d7c10 */ /* 0x000fc60008ffe4ff */
[----:B------:R-:W3:Y:S01]  /*8e90*/  LDL R206, [R1+0x1cc] ;  /* 0x0001cc0001ce7983 */ /* 0x000ee20000100800 */
[----:B------:R-:W-:-:S03]  /*8ea0*/  IADD3 R134, P2, PT, R218, UR7, RZ ;  /* 0x00000007da867c10 */ /* 0x000fc6000ff5e0ff */
[----:B------:R-:W3:Y:S01]  /*8eb0*/  LDL R218, [R1+0x1d8] ;  /* 0x0001d80001da7983 */ /* 0x000ee20000100800 */
[----:B------:R-:W-:-:S03]  /*8ec0*/  IADD3 R132, P1, PT, R230, UR7, RZ ;  /* 0x00000007e6847c10 */ /* 0x000fc6000ff3e0ff */
[----:B------:R-:W3:Y:S01]  /*8ed0*/  LDL R230, [R1+0x1e0] ;  /* 0x0001e00001e67983 */ /* 0x000ee20000100800 */
[----:B------:R-:W-:-:S03]  /*8ee0*/  IADD3.X R133, PT, PT, R228, UR8, RZ, P1, !PT ;  /* 0x00000008e4857c10 */ /* 0x000fc60008ffe4ff */
[----:B------:R0:W3:Y:S04]  /*8ef0*/  LDG.E.U8 R137, desc[UR16][R28.64] ;  /* 0x000000101c897981 */ /* 0x0000e8000c1e1100 */
[----:B------:R-:W4:Y:S01]  /*8f00*/  LDL R228, [R1+0x208] ;  /* 0x0002080001e47983 */ /* 0x000f220000100800 */
[----:B--2---:R-:W-:-:S03]  /*8f10*/  IADD3.X R135, PT, PT, R208, UR8, RZ, P2, !PT ;  /* 0x00000008d0877c10 */ /* 0x004fc600097fe4ff */
[----:B------:R-:W2:Y:S04]  /*8f20*/  LDL R208, [R1+0x1d4] ;  /* 0x0001d40001d07983 */ /* 0x000ea80000100800 */
[----:B------:R-:W4:Y:S01]  /*8f30*/  LDG.E.U8 R134, desc[UR16][R134.64] ;  /* 0x0000001086867981 */ /* 0x000f22000c1e1100 */
[----:B0-----:R-:W-:-:S03]  /*8f40*/  IADD3 R28, P1, PT, R210, UR7, RZ ;  /* 0x00000007d21c7c10 */ /* 0x001fc6000ff3e0ff */
[----:B------:R0:W4:Y:S04]  /*8f50*/  LDG.E.U8 R135, desc[UR16][R132.64] ;  /* 0x0000001084877981 */ /* 0x000128000c1e1100 */
[----:B------:R-:W4:Y:S01]  /*8f60*/  LDL R210, [R1+0x1dc] ;  /* 0x0001dc0001d27983 */ /* 0x000f220000100800 */
[----:B0-----:R-:W-:-:S03]  /*8f70*/  IADD3 R132, P2, PT, R222, UR7, RZ ;  /* 0x00000007de847c10 */ /* 0x001fc6000ff5e0ff */
[----:B------:R-:W4:Y:S01]  /*8f80*/  LDL R222, [R1+0x1e8] ;  /* 0x0001e80001de7983 */ /* 0x000f220000100800 */
[----:B------:R-:W-:Y:S02]  /*8f90*/  IADD3.X R29, PT, PT, R226, UR8, RZ, P1, !PT ;  /* 0x00000008e21d7c10 */ /* 0x000fe40008ffe4ff */
[----:B------:R-:W-:Y:S01]  /*8fa0*/  IADD3.X R133, PT, PT, R212, UR8, RZ, P2, !PT ;  /* 0x00000008d4857c10 */ /* 0x000fe200097fe4ff */
[----:B------:R-:W4:Y:S04]  /*8fb0*/  LDL R226, [R1+0x1f8] ;  /* 0x0001f80001e27983 */ /* 0x000f280000100800 */
[----:B------:R0:W4:Y:S04]  /*8fc0*/  LDG.E.U8 R139, desc[UR16][R28.64] ;  /* 0x000000101c8b7981 */ /* 0x000128000c1e1100 */
[----:B------:R-:W4:Y:S04]  /*8fd0*/  LDL R212, [R1+0x1e4] ;  /* 0x0001e40001d47983 */ /* 0x000f280000100800 */
[----:B------:R-:W4:Y:S01]  /*8fe0*/  LDG.E.U8 R132, desc[UR16][R132.64] ;  /* 0x0000001084847981 */ /* 0x000f22000c1e1100 */
[----:B0-----:R-:W-:-:S03]  /*8ff0*/  IADD3 R28, P1, PT, R224, UR7, RZ ;  /* 0x00000007e01c7c10 */ /* 0x001fc6000ff3e0ff */
[----:B------:R-:W4:Y:S01]  /*9000*/  LDL R224, [R1+0x1f0] ;  /* 0x0001f00001e07983 */ /* 0x000f220000100800 */
[----:B------:R-:W-:-:S03]  /*9010*/  IADD3.X R29, PT, PT, R214, UR8, RZ, P1, !PT ;  /* 0x00000008d61d7c10 */ /* 0x000fc60008ffe4ff */
[----:B------:R-:W4:Y:S04]  /*9020*/  LDL R214, [R1+0x1ec] ;  /* 0x0001ec0001d67983 */ /* 0x000f280000100800 */
[----:B------:R0:W4:Y:S02]  /*9030*/  LDG.E.U8 R133, desc[UR16][R28.64] ;  /* 0x000000101c857981 */ /* 0x000124000c1e1100 */
[----:B0-----:R-:W-:Y:S02]  /*9040*/  IADD3 R28, P1, PT, R216, UR7, RZ ;  /* 0x00000007d81c7c10 */ /* 0x001fe4000ff3e0ff */
[----:B------:R-:W4:Y:S02]  /*9050*/  LDL R216, [R1+0x1f4] ;  /* 0x0001f40001d87983 */ /* 0x000f240000100800 */
[----:B-----5:R-:W-:-:S05]  /*9060*/  IADD3.X R29, PT, PT, R204, UR8, RZ, P1, !PT ;  /* 0x00000008cc1d7c10 */ /* 0x020fca0008ffe4ff */
[----:B------:R0:W5:Y:S02]  /*9070*/  LDG.E.U8 R204, desc[UR16][R28.64] ;  /* 0x000000101ccc7981 */ /* 0x000164000c1e1100 */
[----:B0-----:R-:W-:Y:S02]  /*9080*/  IADD3 R28, P1, PT, R220, UR7, RZ ;  /* 0x00000007dc1c7c10 */ /* 0x001fe4000ff3e0ff */
[----:B------:R-:W5:Y:S02]  /*9090*/  LDL R220, [R1+0x204] ;  /* 0x0002040001dc7983 */ /* 0x000f640000100800 */
[----:B---3--:R-:W-:-:S05]  /*90a0*/  IADD3.X R29, PT, PT, R206, UR8, RZ, P1, !PT ;  /* 0x00000008ce1d7c10 */ /* 0x008fca0008ffe4ff */
[----:B------:R0:W3:Y:S02]  /*90b0*/  LDG.E.U8 R206, desc[UR16][R28.64] ;  /* 0x000000101cce7981 */ /* 0x0000e4000c1e1100 */
[----:B0-----:R-:W-:Y:S02]  /*90c0*/  IADD3 R28, P1, PT, R218, UR7, RZ ;  /* 0x00000007da1c7c10 */ /* 0x001fe4000ff3e0ff */
[----:B------:R-:W3:Y:S02]  /*90d0*/  LDL R218, [R1+0x1fc] ;  /* 0x0001fc0001da7983 */ /* 0x000ee40000100800 */
[----:B--2---:R-:W-:-:S05]  /*90e0*/  IADD3.X R29, PT, PT, R208, UR8, RZ, P1, !PT ;  /* 0x00000008d01d7c10 */ /* 0x004fca0008ffe4ff */
[----:B------:R0:W2:Y:S02]  /*90f0*/  LDG.E.U8 R208, desc[UR16][R28.64] ;  /* 0x000000101cd07981 */ /* 0x0000a4000c1e1100 */
[----:B0-----:R-:W-:Y:S02]  /*9100*/  IADD3 R28, P1, PT, R230, UR7, RZ ;  /* 0x00000007e61c7c10 */ /* 0x001fe4000ff3e0ff */
[----:B------:R-:W2:Y:S02]  /*9110*/  LDL R230, [R1+0x218] ;  /* 0x0002180001e67983 */ /* 0x000ea40000100800 */
[----:B----4-:R-:W-:-:S05]  /*9120*/  IADD3.X R29, PT, PT, R210, UR8, RZ, P1, !PT ;  /* 0x00000008d21d7c10 */ /* 0x010fca0008ffe4ff */
[----:B------:R0:W4:Y:S02]  /*9130*/  LDG.E.U8 R210, desc[UR16][R28.64] ;  /* 0x000000101cd27981 */ /* 0x000124000c1e1100 */
[----:B0-----:R-:W-:Y:S02]  /*9140*/  IADD3 R28, P1, PT, R222, UR7, RZ ;  /* 0x00000007de1c7c10 */ /* 0x001fe4000ff3e0ff */
[----:B------:R-:W2:Y:S02]  /*9150*/  LDL R222, [R1+0x20c] ;  /* 0x00020c0001de7983 */ /* 0x000ea40000100800 */
[----:B------:R-:W-:-:S05]  /*9160*/  IADD3.X R29, PT, PT, R212, UR8, RZ, P1, !PT ;  /* 0x00000008d41d7c10 */ /* 0x000fca0008ffe4ff */
[----:B------:R0:W4:Y:S02]  /*9170*/  LDG.E.U8 R212, desc[UR16][R28.64] ;  /* 0x000000101cd47981 */ /* 0x000124000c1e1100 */
[----:B0-----:R-:W-:Y:S02]  /*9180*/  IADD3 R28, P1, PT, R224, UR7, RZ ;  /* 0x00000007e01c7c10 */ /* 0x001fe4000ff3e0ff */
[----:B------:R-:W4:Y:S02]  /*9190*/  LDL R224, [R1+0x214] ;  /* 0x0002140001e07983 */ /* 0x000f240000100800 */
        /* <DEDUP_REMOVED lines=8> */
[----:B---3--:R-:W-:-:S05]  /*9220*/  IADD3.X R29, PT, PT, R218, UR8, RZ, P1, !PT ;  /* 0x00000008da1d7c10 */ /* 0x008fca0008ffe4ff */
[----:B------:R0:W3:Y:S02]  /*9230*/  LDG.E.U8 R218, desc[UR16][R28.64] ;  /* 0x000000101cda7981 */ /* 0x0000e4000c1e1100 */
[----:B0-----:R-:W-:Y:S02]  /*9240*/  IADD3 R28, P1, PT, R228, UR7, RZ ;  /* 0x00000007e41c7c10 */ /* 0x001fe4000ff3e0ff */
[----:B------:R-:W3:Y:S02]  /*9250*/  LDL R228, [R1+0x224] ;  /* 0x0002240001e47983 */ /* 0x000ee40000100800 */
[----:B-----5:R-:W-:-:S05]  /*9260*/  IADD3.X R29, PT, PT, R220, UR8, RZ, P1, !PT ;  /* 0x00000008dc1d7c10 */ /* 0x020fca0008ffe4ff */
[----:B------:R0:W5:Y:S02]  /*9270*/  LDG.E.U8 R220, desc[UR16][R28.64] ;  /* 0x000000101cdc7981 */ /* 0x000164000c1e1100 */
[----:B0-----:R-:W-:Y:S02]  /*9280*/  IADD3 R28, P1, PT, R234, UR7, RZ ;  /* 0x00000007ea1c7c10 */ /* 0x001fe4000ff3e0ff */
[----:B------:R-:W5:Y:S02]  /*9290*/  LDL R234, [R1+0x23c] ;  /* 0x00023c0001ea7983 */ /* 0x000f640000100800 */
[----:B--2---:R-:W-:-:S05]  /*92a0*/  IADD3.X R29, PT, PT, R222, UR8, RZ, P1, !PT ;  /* 0x00000008de1d7c10 */ /* 0x004fca0008ffe4ff */
[----:B------:R0:W2:Y:S02]  /*92b0*/  LDG.E.U8 R222, desc[UR16][R28.64] ;  /* 0x000000101cde7981 */ /* 0x0000a4000c1e1100 */
[----:B0-----:R-:W-:Y:S02]  /*92c0*/  IADD3 R28, P1, PT, R230, UR7, RZ ;  /* 0x00000007e61c7c10 */ /* 0x001fe4000ff3e0ff */
[----:B------:R-:W2:Y:S02]  /*92d0*/  LDL R230, [R1+0x22c] ;  /* 0x00022c0001e67983 */ /* 0x000ea40000100800 */
[----:B----4-:R-:W-:-:S05]  /*92e0*/  IADD3.X R29, PT, PT, R224, UR8, RZ, P1, !PT ;  /* 0x00000008e01d7c10 */ /* 0x010fca0008ffe4ff */
[----:B------:R0:W4:Y:S02]  /*92f0*/  LDG.E.U8 R224, desc[UR16][R28.64] ;  /* 0x000000101ce07981 */ /* 0x000124000c1e1100 */
[----:B0-----:R-:W-:Y:S02]  /*9300*/  IADD3 R28, P1, PT, R232, UR7, RZ ;  /* 0x00000007e81c7c10 */ /* 0x001fe4000ff3e0ff */
[----:B------:R-:W4:Y:S02]  /*9310*/  LDL R232, [R1+0x234] ;  /* 0x0002340001e87983 */ /* 0x000f240000100800 */
[----:B------:R-:W-:-:S05]  /*9320*/  IADD3.X R29, PT, PT, R226, UR8, RZ, P1, !PT ;  /* 0x00000008e21d7c10 */ /* 0x000fca0008ffe4ff */
        /* <DEDUP_REMOVED lines=15> */
[----:B-----5:R-:W-:-:S05]  /*9420*/  IADD3.X R29, PT, PT, R234, UR8, RZ, P1, !PT ;  /* 0x00000008ea1d7c10 */ /* 0x020fca0008ffe4ff */
[----:B------:R0:W5:Y:S02]  /*9430*/  LDG.E.U8 R234, desc[UR16][R28.64] ;  /* 0x000000101cea7981 */ /* 0x000164000c1e1100 */
        /* <DEDUP_REMOVED lines=8> */
[----:B0-----:R-:W-:-:S04]  /*94c0*/  IADD3 R28, P1, PT, R240, UR7, RZ ;  /* 0x00000007f01c7c10 */ /* 0x001fc8000ff3e0ff */
[----:B--2---:R-:W-:Y:S02]  /*94d0*/  IADD3.X R29, PT, PT, R237, UR8, RZ, P1, !PT ;  /* 0x00000008ed1d7c10 */ /* 0x004fe40008ffe4ff */
[----:B------:R-:W2:Y:S04]  /*94e0*/  LDL R237, [R1+0x284] ;  /* 0x0002840001ed7983 */ /* 0x000ea80000100800 */
[----:B------:R0:W2:Y:S04]  /*94f0*/  LDG.E.U8 R240, desc[UR16][R28.64] ;  /* 0x000000101cf07981 */ /* 0x0000a8000c1e1100 */
[----:B------:R-:W0:Y:S02]  /*9500*/  LDL R29, [R1+0x260] ;  /* 0x00026000011d7983 */ /* 0x000e240000100800 */
[----:B0-----:R-:W-:-:S04]  /*9510*/  IADD3 R28, P1, PT, R29, UR7, RZ ;  /* 0x000000071d1c7c10 */ /* 0x001fc8000ff3e0ff */
[----:B----4-:R-:W-:-:S05]  /*9520*/  IADD3.X R29, PT, PT, R242, UR8, RZ, P1, !PT ;  /* 0x00000008f21d7c10 */ /* 0x010fca0008ffe4ff */
[----:B------:R0:W4:Y:S04]  /*9530*/  LDG.E.U8 R242, desc[UR16][R28.64] ;  /* 0x000000101cf27981 */ /* 0x000128000c1e1100 */
[----:B------:R-:W0:Y:S02]  /*9540*/  LDL R29, [R1+0x268] ;  /* 0x00026800011d7983 */ /* 0x000e240000100800 */
[----:B0-----:R-:W-:-:S04]  /*9550*/  IADD3 R28, P1, PT, R29, UR7, RZ ;  /* 0x000000071d1c7c10 */ /* 0x001fc8000ff3e0ff */
[----:B------:R-:W-:-:S05]  /*9560*/  IADD3.X R29, PT, PT, R244, UR8, RZ, P1, !PT ;  /* 0x00000008f41d7c10 */ /* 0x000fca0008ffe4ff */
[----:B------:R0:W2:Y:S04]  /*9570*/  LDG.E.U8 R244, desc[UR16][R28.64] ;  /* 0x000000101cf47981 */ /* 0x0000a8000c1e1100 */
        /* <DEDUP_REMOVED lines=11> */
[----:B------:R0:W4:Y:S02]  /*9630*/  LDG.E.U8 R250, desc[UR16][R28.64] ;  /* 0x000000101cfa7981 */ /* 0x000124000c1e1100 */
[----:B0-----:R-:W-:-:S04]  /*9640*/  IADD3 R28, P1, PT, R252, UR7, RZ ;  /* 0x00000007fc1c7c10 */ /* 0x001fc8000ff3e0ff */
[----:B--2---:R-:W-:-:S05]  /*9650*/  IADD3.X R29, PT, PT, R237, UR8, RZ, P1, !PT ;  /* 0x00000008ed1d7c10 */ /* 0x004fca0008ffe4ff */
[----:B------:R0:W2:Y:S04]  /*9660*/  LDG.E.U8 R252, desc[UR16][R28.64] ;  /* 0x000000101cfc7981 */ /* 0x0000a8000c1e1100 */
[----:B0-----:R-:W-:Y:S04]  /*9670*/  LDS R28, [R66+0x8000] ;  /* 0x00800000421c7984 */ /* 0x001fe80000000800 */
[----:B------:R-:W-:Y:S01]  /*9680*/  LDS R29, [R62+0x8000] ;  /* 0x008000003e1d7984 */ /* 0x000fe20000000800 */
[----:B------:R-:W-:Y:S01]  /*9690*/  BAR.SYNC.DEFER_BLOCKING 0x0 ;  /* 0x0000000000007b1d */ /* 0x000fe20000010000 */
[----:B------:R-:W-:Y:S01]  /*96a0*/  F2FP.SATFINITE.E4M3.F32.PACK_AB_MERGE_C R64, R142, R64, RZ ;  /* 0x000000408e40723e */ /* 0x000fe200048070ff */
[----:B------:R-:W-:Y:S01]  /*96b0*/  IMAD.IADD R237, R73, 0x1, R72 ;  /* 0x0000000149ed7824 */ /* 0x000fe200078e0248 */
[----:B------:R-:W-:-:S02]  /*96c0*/  F2FP.SATFINITE.E4M3.F32.PACK_AB_MERGE_C R63, R140, R63, RZ ;  /* 0x0000003f8c3f723e */ /* 0x000fc400048070ff */
[----:B------:R-:W-:Y:S01]  /*96d0*/  F2FP.SATFINITE.E4M3.F32.PACK_AB_MERGE_C R65, R75, R65, RZ ;  /* 0x000000414b41723e */ /* 0x000fe200048070ff */
[----:B------:R-:W-:Y:S04]  /*96e0*/  STS.U8 [R40+UR13+0x8000], R31 ;  /* 0x0080001f28007988 */ /* 0x000fe8000800000d */
        /* <DEDUP_REMOVED lines=53> */
[----:B-----5:R-:W-:Y:S04]  /*9a40*/  STS.U8 [R40+UR13+0xb600], R234 ;  /* 0x00b600ea28007988 */ /* 0x020fe8000800000d */
[----:B------:R-:W-:Y:S04]  /*9a50*/  STS.U8 [R40+UR13+0xb700], R236 ;  /* 0x00b700ec28007988 */ /* 0x000fe8000800000d */
[----:B---3--:R-:W-:Y:S04]  /*9a60*/  STS.U8 [R40+UR13+0xb800], R238 ;  /* 0x00b800ee28007988 */ /* 0x008fe8000800000d */
[----:B------:R-:W-:Y:S04]  /*9a70*/  STS.U8 [R40+UR13+0xb900], R240 ;  /* 0x00b900f028007988 */ /* 0x000fe8000800000d */
[----:B----4-:R-:W-:Y:S04]  /*9a80*/  STS.U8 [R40+UR13+0xba00], R242 ;  /* 0x00ba00f228007988 */ /* 0x010fe8000800000d */
[----:B------:R-:W-:Y:S04]  /*9a90*/  STS.U8 [R40+UR13+0xbb00], R244 ;  /* 0x00bb00f428007988 */ /* 0x000fe8000800000d */
[----:B------:R-:W-:Y:S04]  /*9aa0*/  STS.U8 [R40+UR13+0xbc00], R246 ;  /* 0x00bc00f628007988 */ /* 0x000fe8000800000d */
[----:B------:R-:W-:Y:S04]  /*9ab0*/  STS.U8 [R40+UR13+0xbd00], R248 ;  /* 0x00bd00f828007988 */ /* 0x000fe8000800000d */
[----:B------:R-:W-:Y:S04]  /*9ac0*/  STS.U8 [R40+UR13+0xbe00], R250 ;  /* 0x00be00fa28007988 */ /* 0x000fe8000800000d */
[----:B--2---:R-:W-:Y:S01]  /*9ad0*/  STS.U8 [R40+UR13+0xbf00], R252 ;  /* 0x00bf00fc28007988 */ /* 0x004fe2000800000d */
[----:B------:R-:W-:Y:S01]  /*9ae0*/  BAR.SYNC.DEFER_BLOCKING 0x0 ;  /* 0x0000000000007b1d */ /* 0x000fe20000010000 */
[----:B------:R-:W-:-:S02]  /*9af0*/  F2FP.SATFINITE.E4M3.F32.PACK_AB_MERGE_C R67, R74, R67, RZ ;  /* 0x000000434a43723e */ /* 0x000fc400048070ff */
[----:B0-----:R-:W-:Y:S02]  /*9b00*/  F2FP.F16.E4M3.UNPACK_B R36, R64 ;  /* 0x00000040ff24723e */ /* 0x001fe400020006ff */
[----:B------:R-:W-:Y:S02]  /*9b10*/  F2FP.F16.E4M3.UNPACK_B R37, R63 ;  /* 0x0000003fff25723e */ /* 0x000fe400020006ff */
[----:B------:R-:W-:Y:S02]  /*9b20*/  F2FP.F16.E4M3.UNPACK_B R38, R65 ;  /* 0x00000041ff26723e */ /* 0x000fe400020006ff */
[----:B------:R-:W-:Y:S01]  /*9b30*/  F2FP.F16.E4M3.UNPACK_B R39, R67 ;  /* 0x00000043ff27723e */ /* 0x000fe200020006ff */
[----:B------:R-:W0:Y:S04]  /*9b40*/  LDSM.16.M88.4 R72, [R237+0x8000] ;  /* 0x00800000ed48783b */ /* 0x000e280000000200 */
[----:B------:R-:W1:Y:S04]  /*9b50*/  LDSM.16.M88.4 R56, [R237+0x9000] ;  /* 0x00900000ed38783b */ /* 0x000e680000000200 */
[----:B------:R-:W-:Y:S04]  /*9b60*/  LDSM.16.M88.4 R60, [R237+0xa000] ;  /* 0x00a00000ed3c783b */ /* 0x000fe80000000200 */
[----:B------:R-:W-:Y:S01]  /*9b70*/  LDSM.16.M88.4 R64, [R237+0xb000] ;  /* 0x00b00000ed40783b */ /* 0x000fe20000000200 */
[----:B------:R-:W-:Y:S01]  /*9b80*/  BAR.SYNC.DEFER_BLOCKING 0x0 ;  /* 0x0000000000007b1d */ /* 0x000fe20000010000 */
[----:B------:R-:W-:-:S05]  /*9b90*/  LOP3.LUT R140, R141, 0x20, RZ, 0x3c, !PT ;  /* 0x000000208d8c7812 */ /* 0x000fca00078e3cff */
[----:B------:R2:W-:Y:S02]  /*9ba0*/  STSM.16.M88.4 [R30+0x8000], R36 ;  /* 0x008000241e007844 */ /* 0x0005e40000000200 */
[----:B------:R-:W-:Y:S06]  /*9bb0*/  BAR.SYNC.DEFER_BLOCKING 0x0 ;  /* 0x0000000000007b1d */ /* 0x000fec0000010000 */
[----:B------:R-:W3:Y:S04]  /*9bc0*/  LDS.64 R150, [R141+UR13+0x8000] ;  /* 0x0080000d8d967984 */ /* 0x000ee80008000a00 */
[----:B------:R-:W4:Y:S04]  /*9bd0*/  LDS.64 R132, [R141+UR13+0x8200] ;  /* 0x0082000d8d847984 */ /* 0x000f280008000a00 */
[----:B------:R-:W5:Y:S04]  /*9be0*/  LDS.64 R148, [R140+UR13+0x8000] ;  /* 0x0080000d8c947984 */ /* 0x000f680008000a00 */
[----:B------:R-:W5:Y:S01]  /*9bf0*/  LDS.64 R134, [R140+UR13+0x8200] ;  /* 0x0082000d8c867984 */ /* 0x000f620008000a00 */
[----:B--2---:R-:W-:Y:S01]  /*9c00*/  FADD R30, -R0, R26 ;  /* 0x0000001a001e7221 */ /* 0x004fe20000000100 */
[----:B------:R-:W-:Y:S01]  /*9c10*/  FADD R26, -R2, R27 ;  /* 0x0000001b021a7221 */ /* 0x000fe20000000100 */
[----:B0-----:R-:W-:Y:S01]  /*9c20*/  F2FP.F16.E4M3.UNPACK_B R146, R72 ;  /* 0x00000048ff92723e */ /* 0x001fe200020006ff */
[----:B------:R-:W0:Y:S01]  /*9c30*/  LDS.64 R50, [R141+UR13+0x8400] ;  /* 0x0084000d8d327984 */ /* 0x000e220008000a00 */
[----:B------:R-:W-:Y:S01]  /*9c40*/  FMUL R30, R30, 1.4426950216293334961 ;  /* 0x3fb8aa3b1e1e7820 */ /* 0x000fe20000400000 */
[----:B------:R-:W-:-:S04]  /*9c50*/  FMUL R26, R26, 1.4426950216293334961 ;  /* 0x3fb8aa3b1a1a7820 */ /* 0x000fc80000400000 */
[----:B------:R-:W2:Y:S08]  /*9c60*/  MUFU.EX2 R31, R26 ;  /* 0x0000001a001f7308 */ /* 0x000eb00000000800 */
[----:B------:R-:W5:Y:S01]  /*9c70*/  MUFU.EX2 R30, R30 ;  /* 0x0000001e001e7308 */ /* 0x000f620000000800 */
[----:B------:R-:W-:Y:S02]  /*9c80*/  F2FP.F16.E4M3.UNPACK_B R147, R73 ;  /* 0x00000049ff93723e */ /* 0x000fe400020006ff */
[----:B-1----:R-:W-:-:S02]  /*9c90*/  F2FP.F16.E4M3.UNPACK_B R48, R56 ;  /* 0x00000038ff30723e */ /* 0x002fc400020006ff */
[----:B------:R-:W-:Y:S02]  /*9ca0*/  F2FP.F16.E4M3.UNPACK_B R49, R57 ;  /* 0x00000039ff31723e */ /* 0x000fe400020006ff */
[----:B------:R-:W-:Y:S01]  /*9cb0*/  F2FP.F16.E4M3.UNPACK_B R46, R58 ;  /* 0x0000003aff2e723e */ /* 0x000fe200020006ff */
[C---:B--2---:R-:W-:Y:S01]  /*9cc0*/  FMUL R130, R31.reuse, R130 ;  /* 0x000000821f827220 */ /* 0x044fe20000400000 */
[C---:B------:R-:W-:Y:S01]  /*9cd0*/  FMUL R131, R31.reuse, R131 ;  /* 0x000000831f837220 */ /* 0x040fe20000400000 */
[----:B---3--:R-:W-:Y:S02]  /*9ce0*/  IMAD.MOV.U32 R36, RZ, RZ, R150 ;  /* 0x000000ffff247224 */ /* 0x008fe400078e0096 */
[C---:B------:R-:W-:Y:S01]  /*9cf0*/  FMUL R126, R31.reuse, R126 ;  /* 0x0000007e1f7e7220 */ /* 0x040fe20000400000 */
[C---:B------:R-:W-:Y:S01]  /*9d00*/  FMUL R127, R31.reuse, R127 ;  /* 0x0000007f1f7f7220 */ /* 0x040fe20000400000 */
[----:B----4-:R-:W-:Y:S02]  /*9d10*/  IMAD.MOV.U32 R37, RZ, RZ, R132 ;  /* 0x000000ffff257224 */ /* 0x010fe400078e0084 */
[C---:B------:R-:W-:Y:S01]  /*9d20*/  FMUL R122, R31.reuse, R122 ;  /* 0x0000007a1f7a7220 */ /* 0x040fe20000400000 */
[----:B------:R-:W-:Y:S01]  /*9d30*/  FMUL R123, R31, R123 ;  /* 0x0000007b1f7b7220 */ /* 0x000fe20000400000 */
[C---:B-----5:R-:W-:Y:S01]  /*9d40*/  FMUL R128, R30.reuse, R128 ;  /* 0x000000801e807220 */ /* 0x060fe20000400000 */
[----:B------:R-:W-:Y:S01]  /*9d50*/  FMUL R129, R30, R129 ;  /* 0x000000811e817220 */ /* 0x000fe20000400000 */
[----:B------:R-:W-:-:S02]  /*9d60*/  IMAD.MOV.U32 R38, RZ, RZ, R148 ;  /* 0x000000ffff267224 */ /* 0x000fc400078e0094 */
[C---:B------:R-:W-:Y:S01]  /*9d70*/  FMUL R124, R30.reuse, R124 ;  /* 0x0000007c1e7c7220 */ /* 0x040fe20000400000 */
[C---:B------:R-:W-:Y:S01]  /*9d80*/  FMUL R125, R30.reuse, R125 ;  /* 0x0000007d1e7d7220 */ /* 0x040fe20000400000 */
[----:B------:R-:W-:Y:S02]  /*9d90*/  IMAD.MOV.U32 R39, RZ, RZ, R134 ;  /* 0x000000ffff277224 */ /* 0x000fe400078e0086 */
[C---:B------:R-:W-:Y:S01]  /*9da0*/  FMUL R120, R30.reuse, R120 ;  /* 0x000000781e787220 */ /* 0x040fe20000400000 */
[C---:B------:R-:W-:Y:S01]  /*9db0*/  FMUL R121, R30.reuse, R121 ;  /* 0x000000791e797220 */ /* 0x040fe20000400000 */
[----:B------:R-:W-:Y:S01]  /*9dc0*/  F2FP.F16.E4M3.UNPACK_B R47, R59 ;  /* 0x0000003bff2f723e */ /* 0x000fe200020006ff */
[C---:B------:R-:W-:Y:S01]  /*9dd0*/  FMUL R116, R30.reuse, R116 ;  /* 0x000000741e747220 */ /* 0x040fe20000400000 */
[----:B------:R-:W-:Y:S01]  /*9de0*/  FMUL R117, R30, R117 ;  /* 0x000000751e757220 */ /* 0x000fe20000400000 */
[C---:B------:R-:W-:Y:S01]  /*9df0*/  FMUL R118, R31.reuse, R118 ;  /* 0x000000761f767220 */ /* 0x040fe20000400000 */
[----:B------:R-:W-:Y:S01]  /*9e00*/  FMUL R119, R31, R119 ;  /* 0x000000771f777220 */ /* 0x000fe20000400000 */
[----:B------:R-:W-:-:S02]  /*9e10*/  F2FP.F16.E4M3.UNPACK_B R44, R62 ;  /* 0x0000003eff2c723e */ /* 0x000fc400020006ff */
[----:B------:R-:W-:Y:S01]  /*9e20*/  F2FP.F16.E4M3.UNPACK_B R45, R63 ;  /* 0x0000003fff2d723e */ /* 0x000fe200020006ff */
[C---:B------:R-:W-:Y:S01]  /*9e30*/  HMMA.16816.F32 R128, R36.reuse, R146, R128 ;  /* 0x000000922480723c */ /* 0x040fe20000001880 */
[C---:B------:R-:W-:Y:S01]  /*9e40*/  FMUL R112, R30.reuse, R112 ;  /* 0x000000701e707220 */ /* 0x040fe20000400000 */
[C---:B------:R-:W-:Y:S01]  /*9e50*/  FMUL R113, R30.reuse, R113 ;  /* 0x000000711e717220 */ /* 0x040fe20000400000 */
[C---:B------:R-:W-:Y:S01]  /*9e60*/  FMUL R114, R31.reuse, R114 ;  /* 0x000000721f727220 */ /* 0x040fe20000400000 */
[----:B------:R-:W-:Y:S01]  /*9e70*/  FMUL R115, R31, R115 ;  /* 0x000000731f737220 */ /* 0x000fe20000400000 */
[----:B------:R-:W-:Y:S02]  /*9e80*/  IMAD.MOV.U32 R136, RZ, RZ, R150 ;  /* 0x000000ffff887224 */ /* 0x000fe400078e0096 */
[----:B------:R-:W-:Y:S01]  /*9e90*/  FMUL R68, R30, R68 ;  /* 0x000000441e447220 */ /* 0x000fe20000400000 */
[----:B------:R-:W-:Y:S01]  /*9ea0*/  IMAD.MOV.U32 R137, RZ, RZ, R132 ;  /* 0x000000ffff897224 */ /* 0x000fe200078e0084 */
[----:B------:R-:W-:Y:S01]  /*9eb0*/  HMMA.16816.F32 R124, R36, R48, R124 ;  /* 0x00000030247c723c */ /* 0x000fe2000000187c */
[----:B------:R-:W-:-:S02]  /*9ec0*/  IMAD.MOV.U32 R138, RZ, RZ, R148 ;  /* 0x000000ffff8a7224 */ /* 0x000fc400078e0094 */
[C---:B------:R-:W-:Y:S01]  /*9ed0*/  FMUL R69, R30.reuse, R69 ;  /* 0x000000451e457220 */ /* 0x040fe20000400000 */
[----:B------:R-:W-:Y:S02]  /*9ee0*/  IMAD.MOV.U32 R139, RZ, RZ, R134 ;  /* 0x000000ffff8b7224 */ /* 0x000fe400078e0086 */
[C---:B------:R-:W-:Y:S01]  /*9ef0*/  FMUL R70, R31.reuse, R70 ;  /* 0x000000461f467220 */ /* 0x040fe20000400000 */
[C---:B------:R-:W-:Y:S01]  /*9f00*/  FMUL R71, R31.reuse, R71 ;  /* 0x000000471f477220 */ /* 0x040fe20000400000 */
[C---:B------:R-:W-:Y:S01]  /*9f10*/  FMUL R52, R30.reuse, R52 ;  /* 0x000000341e347220 */ /* 0x040fe20000400000 */
[C---:B------:R-:W-:Y:S01]  /*9f20*/  FMUL R53, R30.reuse, R53 ;  /* 0x000000351e357220 */ /* 0x040fe20000400000 */
[C---:B------:R-:W-:Y:S01]  /*9f30*/  HMMA.16816.F32 R120, R36.reuse, R46, R120 ;  /* 0x0000002e2478723c */ /* 0x040fe20000001878 */
[C---:B------:R-:W-:Y:S01]  /*9f40*/  FMUL R54, R31.reuse, R54 ;  /* 0x000000361f367220 */ /* 0x040fe20000400000 */
[C---:B------:R-:W-:Y:S01]  /*9f50*/  FMUL R55, R31.reuse, R55 ;  /* 0x000000371f377220 */ /* 0x040fe20000400000 */
[----:B------:R-:W-:Y:S01]  /*9f60*/  F2FP.F16.E4M3.UNPACK_B R26, R60 ;  /* 0x0000003cff1a723e */ /* 0x000fe200020006ff */
[C---:B------:R-:W-:Y:S01]  /*9f70*/  FMUL R108, R30.reuse, R108 ;  /* 0x0000006c1e6c7220 */ /* 0x040fe20000400000 */
[----:B------:R-:W-:Y:S01]  /*9f80*/  F2FP.F16.E4M3.UNPACK_B R27, R61 ;  /* 0x0000003dff1b723e */ /* 0x000fe200020006ff */
[----:B------:R-:W-:Y:S01]  /*9f90*/  FMUL R109, R30, R109 ;  /* 0x0000006d1e6d7220 */ /* 0x000fe20000400000 */
[C---:B------:R-:W-:Y:S01]  /*9fa0*/  FMUL R110, R31.reuse, R110 ;  /* 0x0000006e1f6e7220 */ /* 0x040fe20000400000 */
[----:B------:R-:W-:Y:S01]  /*9fb0*/  HMMA.16816.F32 R116, R36, R44, R116 ;  /* 0x0000002c2474723c */ /* 0x000fe20000001874 */
[----:B------:R-:W-:Y:S01]  /*9fc0*/  F2FP.F16.E4M3.UNPACK_B R38, R64 ;  /* 0x00000040ff26723e */ /* 0x000fe200020006ff */
[----:B------:R-:W-:Y:S01]  /*9fd0*/  FMUL R111, R31, R111 ;  /* 0x0000006f1f6f7220 */ /* 0x000fe20000400000 */
[----:B------:R-:W-:-:S02]  /*9fe0*/  F2FP.F16.E4M3.UNPACK_B R39, R65 ;  /* 0x00000041ff27723e */ /* 0x000fc400020006ff */
[----:B------:R-:W-:Y:S02]  /*9ff0*/  F2FP.F16.E4M3.UNPACK_B R36, R74 ;  /* 0x0000004aff24723e */ /* 0x000fe400020006ff */
[----:B------:R-:W-:Y:S02]  /*a000*/  F2FP.F16.E4M3.UNPACK_B R37, R75 ;  /* 0x0000004bff25723e */ /* 0x000fe400020006ff */
[----:B------:R-:W-:Y:S02]  /*a010*/  F2FP.F16.E4M3.UNPACK_B R40, R66 ;  /* 0x00000042ff28723e */ /* 0x000fe400020006ff */
[----:B------:R-:W-:Y:S01]  /*a020*/  F2FP.F16.E4M3.UNPACK_B R41, R67 ;  /* 0x00000043ff29723e */ /* 0x000fe200020006ff */
[C---:B------:R-:W-:Y:S08]  /*a030*/  HMMA.16816.F32 R112, R136.reuse, R38, R112 ;  /* 0x000000268870723c */ /* 0x040ff00000001870 */
[C---:B------:R-:W-:Y:S08]  /*a040*/  HMMA.16816.F32 R68, R136.reuse, R36, R68 ;  /* 0x000000248844723c */ /* 0x040ff00000001844 */
[C---:B------:R-:W-:Y:S08]  /*a050*/  HMMA.16816.F32 R52, R136.reuse, R26, R52 ;  /* 0x0000001a8834723c */ /* 0x040ff00000001834 */
[----:B------:R-:W-:Y:S01]  /*a060*/  HMMA.16816.F32 R108, R136, R40, R108 ;  /* 0x00000028886c723c */ /* 0x000fe2000000186c */
[----:B------:R-:W1:Y:S04]  /*a070*/  LDS.64 R136, [R141+UR13+0x8600] ;  /* 0x0086000d8d887984 */ /* 0x000e680008000a00 */
[----:B------:R-:W2:Y:S04]  /*a080*/  LDS.64 R138, [R140+UR13+0x8400] ;  /* 0x0084000d8c8a7984 */ /* 0x000ea80008000a00 */
[----:B------:R-:W3:Y:S01]  /*a090*/  LDS.64 R140, [R140+UR13+0x8600] ;  /* 0x0086000d8c8c7984 */ /* 0x000ee20008000a00 */
[----:B------:R-:W4:Y:S01]  /*a0a0*/  S2R R188, SR_CTAID.X ;  /* 0x0000000000bc7919 */ /* 0x000f220000002500 */
[----:B------:R-:W-:Y:S01]  /*a0b0*/  F2FP.F16.E4M3.UNPACK_B R142, R64.H1 ;  /* 0x00000040ff8e723e */ /* 0x000fe200030006ff */
[----:B------:R-:W-:Y:S01]  /*a0c0*/  IMAD.MOV.U32 R64, RZ, RZ, R151 ;  /* 0x000000ffff407224 */ /* 0x000fe200078e0097 */
[----:B------:R-:W-:Y:S01]  /*a0d0*/  F2FP.F16.E4M3.UNPACK_B R143, R65.H1 ;  /* 0x00000041ff8f723e */ /* 0x000fe200030006ff */
[----:B------:R-:W-:Y:S01]  /*a0e0*/  IMAD.MOV.U32 R65, RZ, RZ, R133 ;  /* 0x000000ffff417224 */ /* 0x000fe200078e0085 */
[----:B------:R-:W-:Y:S01]  /*a0f0*/  F2FP.F16.E4M3.UNPACK_B R144, R66.H1 ;  /* 0x00000042ff90723e */ /* 0x000fe200030006ff */
[----:B------:R-:W-:Y:S01]  /*a100*/  IMAD.MOV.U32 R66, RZ, RZ, R149 ;  /* 0x000000ffff427224 */ /* 0x000fe200078e0095 */
[----:B------:R-:W-:Y:S01]  /*a110*/  F2FP.F16.E4M3.UNPACK_B R145, R67.H1 ;  /* 0x00000043ff91723e */ /* 0x000fe200030006ff */
[----:B------:R-:W-:-:S02]  /*a120*/  IMAD.MOV.U32 R67, RZ, RZ, R135 ;  /* 0x000000ffff437224 */ /* 0x000fc400078e0087 */
[C---:B------:R-:W-:Y:S01]  /*a130*/  FMUL R92, R42.reuse, R92 ;  /* 0x0000005c2a5c7220 */ /* 0x040fe20000400000 */
[C---:B------:R-:W-:Y:S01]  /*a140*/  FMUL R93, R42.reuse, R93 ;  /* 0x0000005d2a5d7220 */ /* 0x040fe20000400000 */
[C---:B------:R-:W-:Y:S01]  /*a150*/  FMUL R94, R43.reuse, R94 ;  /* 0x0000005e2b5e7220 */ /* 0x040fe20000400000 */
[C---:B------:R-:W-:Y:S01]  /*a160*/  FMUL R95, R43.reuse, R95 ;  /* 0x0000005f2b5f7220 */ /* 0x040fe20000400000 */
[C---:B------:R-:W-:Y:S01]  /*a170*/  FMUL R88, R42.reuse, R88 ;  /* 0x000000582a587220 */ /* 0x040fe20000400000 */
[C---:B------:R-:W-:Y:S01]  /*a180*/  FMUL R89, R42.reuse, R89 ;  /* 0x000000592a597220 */ /* 0x040fe20000400000 */
[----:B------:R-:W-:Y:S01]  /*a190*/  HMMA.16816.F32 R108, R64, R144, R108 ;  /* 0x00000090406c723c */ /* 0x000fe2000000186c */
[----:B0-----:R-:W-:Y:S02]  /*a1a0*/  IMAD.MOV.U32 R64, RZ, RZ, R50 ;  /* 0x000000ffff407224 */ /* 0x001fe400078e0032 */
[C---:B------:R-:W-:Y:S01]  /*a1b0*/  FMUL R90, R43.reuse, R90 ;  /* 0x0000005a2b5a7220 */ /* 0x040fe20000400000 */
[----:B------:R-:W-:Y:S01]  /*a1c0*/  FMUL R91, R43, R91 ;  /* 0x0000005b2b5b7220 */ /* 0x000fe20000400000 */
[C---:B------:R-:W-:Y:S01]  /*a1d0*/  FMUL R84, R42.reuse, R84 ;  /* 0x000000542a547220 */ /* 0x040fe20000400000 */
[----:B------:R-:W-:Y:S01]  /*a1e0*/  FMUL R85, R42, R85 ;  /* 0x000000552a557220 */ /* 0x000fe20000400000 */
[----:B-1----:R-:W-:-:S02]  /*a1f0*/  IMAD.MOV.U32 R65, RZ, RZ, R136 ;  /* 0x000000ffff417224 */ /* 0x002fc400078e0088 */
[----:B--2---:R-:W-:Y:S02]  /*a200*/  IMAD.MOV.U32 R66, RZ, RZ, R138 ;  /* 0x000000ffff427224 */ /* 0x004fe400078e008a */
[----:B---3--:R-:W-:Y:S02]  /*a210*/  IMAD.MOV.U32 R67, RZ, RZ, R140 ;  /* 0x000000ffff437224 */ /* 0x008fe400078e008c */
[C---:B------:R-:W-:Y:S01]  /*a220*/  FMUL R86, R43.reuse, R86 ;  /* 0x000000562b567220 */ /* 0x040fe20000400000 */
[C---:B------:R-:W-:Y:S01]  /*a230*/  FMUL R87, R43.reuse, R87 ;  /* 0x000000572b577220 */ /* 0x040fe20000400000 */
[C---:B------:R-:W-:Y:S01]  /*a240*/  FMUL R80, R42.reuse, R80 ;  /* 0x000000502a507220 */ /* 0x040fe20000400000 */
[----:B------:R-:W-:Y:S01]  /*a250*/  FMUL R81, R42, R81 ;  /* 0x000000512a517220 */ /* 0x000fe20000400000 */
[C---:B------:R-:W-:Y:S01]  /*a260*/  FMUL R82, R43.reuse, R82 ;  /* 0x000000522b527220 */ /* 0x040fe20000400000 */
[----:B------:R-:W-:Y:S01]  /*a270*/  FMUL R83, R43, R83 ;  /* 0x000000532b537220 */ /* 0x000fe20000400000 */
[----:B------:R-:W-:Y:S01]  /*a280*/  HMMA.16816.F32 R92, R64, R46, R92 ;  /* 0x0000002e405c723c */ /* 0x000fe2000000185c */
[----:B------:R-:W-:-:S02]  /*a290*/  IMAD.MOV.U32 R46, RZ, RZ, R138 ;  /* 0x000000ffff2e7224 */ /* 0x000fc400078e008a */
[----:B------:R-:W-:-:S05]  /*a2a0*/  IMAD.MOV.U32 R47, RZ, RZ, R140 ;  /* 0x000000ffff2f7224 */ /* 0x000fca00078e008c */
[----:B------:R-:W-:Y:S01]  /*a2b0*/  HMMA.16816.F32 R88, R64, R44, R88 ;  /* 0x0000002c4058723c */ /* 0x000fe20000001858 */
[----:B------:R-:W-:Y:S02]  /*a2c0*/  IMAD.MOV.U32 R44, RZ, RZ, R50 ;  /* 0x000000ffff2c7224 */ /* 0x000fe400078e0032 */
[----:B------:R-:W-:Y:S02]  /*a2d0*/  IMAD.MOV.U32 R45, RZ, RZ, R136 ;  /* 0x000000ffff2d7224 */ /* 0x000fe400078e0088 */
[C---:B------:R-:W-:Y:S01]  /*a2e0*/  FMUL R76, R42.reuse, R76 ;  /* 0x0000004c2a4c7220 */ /* 0x040fe20000400000 */
[C---:B------:R-:W-:Y:S01]  /*a2f0*/  FMUL R77, R42.reuse, R77 ;  /* 0x0000004d2a4d7220 */ /* 0x040fe20000400000 */
[C---:B------:R-:W-:Y:S01]  /*a300*/  FMUL R78, R43.reuse, R78 ;  /* 0x0000004e2b4e7220 */ /* 0x040fe20000400000 */
[C---:B------:R-:W-:Y:S01]  /*a310*/  FMUL R79, R43.reuse, R79 ;  /* 0x0000004f2b4f7220 */ /* 0x040fe20000400000 */
[C---:B------:R-:W-:Y:S01]  /*a320*/  FMUL R100, R42.reuse, R100 ;  /* 0x000000642a647220 */ /* 0x040fe20000400000 */
[C---:B------:R-:W-:Y:S01]  /*a330*/  FMUL R101, R42.reuse, R101 ;  /* 0x000000652a657220 */ /* 0x040fe20000400000 */
[C---:B------:R-:W-:Y:S01]  /*a340*/  HMMA.16816.F32 R84, R44.reuse, R38, R84 ;  /* 0x000000262c54723c */ /* 0x040fe20000001854 */
[C---:B------:R-:W-:Y:S01]  /*a350*/  FMUL R102, R43.reuse, R102 ;  /* 0x000000662b667220 */ /* 0x040fe20000400000 */
[C---:B------:R-:W-:Y:S01]  /*a360*/  FMUL R103, R43.reuse, R103 ;  /* 0x000000672b677220 */ /* 0x040fe20000400000 */
[C---:B------:R-:W-:Y:S01]  /*a370*/  FMUL R96, R42.reuse, R96 ;  /* 0x000000602a607220 */ /* 0x040fe20000400000 */
[----:B------:R-:W-:Y:S01]  /*a380*/  FMUL R97, R42, R97 ;  /* 0x000000612a617220 */ /* 0x000fe20000400000 */
[C---:B------:R-:W-:Y:S01]  /*a390*/  FMUL R98, R43.reuse, R98 ;  /* 0x000000622b627220 */ /* 0x040fe20000400000 */
[----:B------:R-:W-:Y:S01]  /*a3a0*/  FMUL R99, R43, R99 ;  /* 0x000000632b637220 */ /* 0x000fe20000400000 */
[----:B------:R-:W-:Y:S01]  /*a3b0*/  IMAD.MOV.U32 R38, RZ, RZ, R138 ;  /* 0x000000ffff267224 */ /* 0x000fe200078e008a */
[----:B------:R-:W-:Y:S01]  /*a3c0*/  HMMA.16816.F32 R80, R44, R36, R80 ;  /* 0x000000242c50723c */ /* 0x000fe20000001850 */
[----:B------:R-:W-:-:S02]  /*a3d0*/  IMAD.MOV.U32 R36, RZ, RZ, R50 ;  /* 0x000000ffff247224 */ /* 0x000fc400078e0032 */
[C---:B------:R-:W-:Y:S01]  /*a3e0*/  FMUL R104, R42.reuse, R104 ;  /* 0x000000682a687220 */ /* 0x040fe20000400000 */
[----:B------:R-:W-:Y:S02]  /*a3f0*/  IMAD.MOV.U32 R37, RZ, RZ, R136 ;  /* 0x000000ffff257224 */ /* 0x000fe400078e0088 */
[----:B------:R-:W-:Y:S01]  /*a400*/  FMUL R105, R42, R105 ;  /* 0x000000692a697220 */ /* 0x000fe20000400000 */
[----:B------:R-:W-:Y:S02]  /*a410*/  IMAD.MOV.U32 R39, RZ, RZ, R140 ;  /* 0x000000ffff277224 */ /* 0x000fe400078e008c */
[C---:B------:R-:W-:Y:S01]  /*a420*/  FMUL R106, R43.reuse, R106 ;  /* 0x0000006a2b6a7220 */ /* 0x040fe20000400000 */
[----:B------:R-:W-:Y:S01]  /*a430*/  FMUL R107, R43, R107 ;  /* 0x0000006b2b6b7220 */ /* 0x000fe20000400000 */
[----:B------:R-:W-:Y:S01]  /*a440*/  UIADD3 UR4, UP0, UPT, UR4, 0x20, URZ ;  /* 0x0000002004047890 */ /* 0x000fe2000ff1e0ff */
[----:B----4-:R-:W-:-:S03]  /*a450*/  IMAD.SHL.U32 R188, R188, 0x20, RZ ;  /* 0x00000020bcbc7824 */ /* 0x010fc600078e00ff */
[----:B------:R-:W-:Y:S01]  /*a460*/  UIADD3.X UR5, UPT, UPT, URZ, UR5, URZ, UP0, !UPT ;  /* 0x00000005ff057290 */ /* 0x000fe200087fe4ff */
[----:B------:R-:W-:Y:S01]  /*a470*/  VIADD R188, R188, 0x20 ;  /* 0x00000020bcbc7836 */ /* 0x000fe20000000000 */
[----:B------:R-:W-:Y:S04]  /*a480*/  HMMA.16816.F32 R76, R64, R146, R76 ;  /* 0x00000092404c723c */ /* 0x000fe8000000184c */
[----:B------:R-:W-:-:S04]  /*a490*/  ISETP.LE.U32.AND P1, PT, R188, UR4, PT ;  /* 0x00000004bc007c0c */ /* 0x000fc8000bf23070 */
[----:B------:R-:W-:Y:S08]  /*a4a0*/  HMMA.16816.F32 R100, R64, R48, R100 ;  /* 0x000000304064723c */ /* 0x000ff00000001864 */
[----:B------:R-:W-:Y:S01]  /*a4b0*/  HMMA.16816.F32 R96, R36, R26, R96 ;  /* 0x0000001a2460723c */ /* 0x000fe20000001860 */
[----:B------:R-:W-:-:S07]  /*a4c0*/  IMAD.U32 R26, RZ, RZ, UR5 ;  /* 0x00000005ff1a7e24 */ /* 0x000fce000f8e00ff */
[----:B------:R-:W-:Y:S01]  /*a4d0*/  HMMA.16816.F32 R104, R36, R40, R104 ;  /* 0x000000282468723c */ /* 0x000fe20000001868 */
[----:B------:R-:W-:Y:S01]  /*a4e0*/  ISETP.GE.U32.AND.EX P1, PT, R26, RZ, PT, P1 ;  /* 0x000000ff1a00720c */ /* 0x000fe20003f26110 */
[--C-:B------:R-:W-:Y:S01]  /*a4f0*/  IMAD.MOV.U32 R38, RZ, RZ, R139.reuse ;  /* 0x000000ffff267224 */ /* 0x100fe200078e008b */
[----:B------:R-:W-:Y:S01]  /*a500*/  F2FP.F16.E4M3.UNPACK_B R72, R72.H1 ;  /* 0x00000048ff48723e */ /* 0x000fe200030006ff */
[----:B------:R-:W-:Y:S01]  /*a510*/  IMAD.MOV.U32 R138, RZ, RZ, R139 ;  /* 0x000000ffff8a7224 */ /* 0x000fe200078e008b */
        /* <DEDUP_REMOVED lines=14> */
[----:B------:R-:W-:-:S02]  /*a600*/  F2FP.F16.E4M3.UNPACK_B R60, R60.H1 ;  /* 0x0000003cff3c723e */ /* 0x000fc400030006ff */
[----:B------:R-:W-:Y:S02]  /*a610*/  F2FP.F16.E4M3.UNPACK_B R61, R61.H1 ;  /* 0x0000003dff3d723e */ /* 0x000fe400030006ff */
[----:B------:R-:W-:Y:S02]  /*a620*/  F2FP.F16.E4M3.UNPACK_B R62, R62.H1 ;  /* 0x0000003eff3e723e */ /* 0x000fe400030006ff */
[----:B------:R-:W-:Y:S01]  /*a630*/  F2FP.F16.E4M3.UNPACK_B R63, R63.H1 ;  /* 0x0000003fff3f723e */ /* 0x000fe200030006ff */
[----:B------:R-:W-:Y:S01]  /*a640*/  HMMA.16816.F32 R128, R132, R72, R128 ;  /* 0x000000488480723c */ /* 0x000fe20000001880 */
[----:B------:R-:W-:Y:S02]  /*a650*/  ULEA UR7, UR18, UR7, 0x5 ;  /* 0x0000000712077291 */ /* 0x000fe4000f8e28ff */
[----:B------:R-:W-:Y:S01]  /*a660*/  ULEA UR6, UR19, UR6, 0x5 ;  /* 0x0000000613067291 */ /* 0x000fe2000f8e28ff */
[----:B------:R-:W-:Y:S02]  /*a670*/  FFMA2 R34, R34.F32x2.HI_LO, R30.F32x2.HI_LO, R28.F32x2.HI_LO ;  /* 0x0000001e22227249 */ /* 0x000fe4000000001c */
[----:B------:R-:W-:-:S02]  /*a680*/  IMAD.MOV.U32 R26, RZ, RZ, R0 ;  /* 0x000000ffff1a7224 */ /* 0x000fc400078e0000 */
[----:B------:R-:W-:Y:S01]  /*a690*/  HMMA.16816.F32 R68, R132, R74, R68 ;  /* 0x0000004a8444723c */ /* 0x000fe20000001844 */
[----:B------:R-:W-:Y:S02]  /*a6a0*/  IMAD.MOV.U32 R27, RZ, RZ, R2 ;  /* 0x000000ffff1b7224 */ /* 0x000fe400078e0002 */
[----:B------:R-:W-:Y:S02]  /*a6b0*/  IMAD.MOV.U32 R28, RZ, RZ, R3 ;  /* 0x000000ffff1c7224 */ /* 0x000fe400078e0003 */
[----:B------:R-:W-:-:S03]  /*a6c0*/  IMAD.MOV.U32 R29, RZ, RZ, R4 ;  /* 0x000000ffff1d7224 */ /* 0x000fc600078e0004 */
[C---:B------:R-:W-:Y:S08]  /*a6d0*/  HMMA.16816.F32 R124, R132.reuse, R56, R124 ;  /* 0x00000038847c723c */ /* 0x040ff0000000187c */
[C---:B------:R-:W-:Y:S08]  /*a6e0*/  HMMA.16816.F32 R120, R132.reuse, R58, R120 ;  /* 0x0000003a8478723c */ /* 0x040ff00000001878 */
[C---:B------:R-:W-:Y:S08]  /*a6f0*/  HMMA.16816.F32 R52, R132.reuse, R60, R52 ;  /* 0x0000003c8434723c */ /* 0x040ff00000001834 */
[C---:B------:R-:W-:Y:S08]  /*a700*/  HMMA.16816.F32 R116, R132.reuse, R62, R116 ;  /* 0x0000003e8474723c */ /* 0x040ff00000001874 */
[----:B------:R-:W-:Y:S08]  /*a710*/  HMMA.16816.F32 R112, R132, R142, R112 ;  /* 0x0000008e8470723c */ /* 0x000ff00000001870 */
[C---:B------:R-:W-:Y:S08]  /*a720*/  HMMA.16816.F32 R76, R36.reuse, R72, R76 ;  /* 0x00000048244c723c */ /* 0x040ff0000000184c */
[C---:B------:R-:W-:Y:S08]  /*a730*/  HMMA.16816.F32 R80, R36.reuse, R74, R80 ;  /* 0x0000004a2450723c */ /* 0x040ff00000001850 */
[C---:B------:R-:W-:Y:S08]  /*a740*/  HMMA.16816.F32 R100, R36.reuse, R56, R100 ;  /* 0x000000382464723c */ /* 0x040ff00000001864 */
[C---:B------:R-:W-:Y:S08]  /*a750*/  HMMA.16816.F32 R92, R36.reuse, R58, R92 ;  /* 0x0000003a245c723c */ /* 0x040ff0000000185c */
[C---:B------:R-:W-:Y:S08]  /*a760*/  HMMA.16816.F32 R96, R36.reuse, R60, R96 ;  /* 0x0000003c2460723c */ /* 0x040ff00000001860 */
[C---:B------:R-:W-:Y:S08]  /*a770*/  HMMA.16816.F32 R88, R36.reuse, R62, R88 ;  /* 0x0000003e2458723c */ /* 0x040ff00000001858 */
[----:B------:R-:W-:Y:S08]  /*a780*/  HMMA.16816.F32 R84, R36, R142, R84 ;  /* 0x0000008e2454723c */ /* 0x000ff00000001854 */
[----:B------:R-:W-:Y:S01]  /*a790*/  HMMA.16816.F32 R104, R136, R144, R104 ;  /* 0x000000908868723c */ /* 0x000fe20000001868 */
[----:B------:R-:W-:-:S04]  /*a7a0*/  NOP ;  /* 0x0000000000007918 */ /* 0x000fc80000000000 */
[----:B------:R-:W-:-:S15]  /*a7b0*/  @!P1 BRA `(.L_x_1) ;  /* 0xffffff9c00609947 */ /* 0x000fde000383ffff */
.L_x_0:
[----:B------:R-:W0:Y:S01]  /*a7c0*/  S2R R5, SR_TID.X ;  /* 0x0000000000057919 */ /* 0x000e220000002100 */
[C---:B------:R-:W-:Y:S01]  /*a7d0*/  FSETP.GT.AND P1, PT, |R35|.reuse, 8.50705917302346158658e+37, PT ;  /* 0x7e8000002300780b */ /* 0x040fe20003f24200 */
[----:B------:R-:W-:Y:S01]  /*a7e0*/  IMAD.MOV.U32 R25, RZ, RZ, R110 ;  /* 0x000000ffff197224 */ /* 0x000fe200078e006e */
[C---:B------:R-:W-:Y:S01]  /*a7f0*/  FSETP.GEU.AND P5, PT, |R35|.reuse, 1.175494350822287508e-38, PT ;  /* 0x008000002300780b */ /* 0x040fe20003fae200 */
[C---:B------:R-:W-:Y:S01]  /*a800*/  FMUL R14, R34.reuse, 8388608 ;  /* 0x4b000000220e7820 */ /* 0x040fe20000400000 */
[----:B------:R-:W-:Y:S01]  /*a810*/  FSETP.GEU.AND P4, PT, R35, 1.175494350822287508e-38, PT ;  /* 0x008000002300780b */ /* 0x000fe20003f8e000 */
[----:B------:R-:W-:Y:S01]  /*a820*/  IMAD.MOV.U32 R15, RZ, RZ, R108 ;  /* 0x000000ffff0f7224 */ /* 0x000fe200078e006c */
[C---:B------:R-:W-:Y:S01]  /*a830*/  FSETP.GT.AND P2, PT, |R34|.reuse, 8.50705917302346158658e+37, PT ;  /* 0x7e8000002200780b */ /* 0x040fe20003f44200 */
[----:B------:R-:W-:Y:S01]  /*a840*/  IMAD.MOV.U32 R27, RZ, RZ, R68 ;  /* 0x000000ffff1b7224 */ /* 0x000fe200078e0044 */
[----:B------:R-:W-:Y:S01]  /*a850*/  FSETP.GEU.AND P3, PT, R34, 1.175494350822287508e-38, PT ;  /* 0x008000002200780b */ /* 0x000fe20003f6e000 */
[----:B------:R-:W-:Y:S01]  /*a860*/  IMAD.MOV.U32 R110, RZ, RZ, R76 ;  /* 0x000000ffff6e7224 */ /* 0x000fe200078e004c */
[----:B------:R-:W-:Y:S01]  /*a870*/  FSEL R18, RZ, -23, P4 ;  /* 0xc1b80000ff127808 */ /* 0x000fe20002000000 */
[----:B------:R-:W-:Y:S01]  /*a880*/  IMAD.MOV.U32 R108, RZ, RZ, R77 ;  /* 0x000000ffff6c7224 */ /* 0x000fe200078e004d */
[----:B------:R-:W-:Y:S01]  /*a890*/  FSEL R14, R14, R34, !P3 ;  /* 0x000000220e0e7208 */ /* 0x000fe20005800000 */
[----:B------:R-:W-:Y:S01]  /*a8a0*/  @P1 FMUL R111, R111, 0.25 ;  /* 0x3e8000006f6f1820 */ /* 0x000fe20000400000 */
        /* <DEDUP_REMOVED lines=15> */
[----:B------:R-:W-:Y:S01]  /*a9a0*/  @!P5 FMUL R111, R111, 16777216 ;  /* 0x4b8000006f6fd820 */ /* 0x000fe20000400000 */
[----:B------:R-:W-:Y:S01]  /*a9b0*/  @!P5 FMUL R25, R25, 16777216 ;  /* 0x4b8000001919d820 */ /* 0x000fe20000400000 */
[C---:B0-----:R-:W-:Y:S01]  /*a9c0*/  LOP3.LUT R10, R5.reuse, 0xe0, RZ, 0xc0, !PT ;  /* 0x000000e0050a7812 */ /* 0x041fe200078ec0ff */
[C---:B------:R-:W-:Y:S01]  /*a9d0*/  IMAD.SHL.U32 R8, R5.reuse, 0x8, RZ ;  /* 0x0000000805087824 */ /* 0x040fe200078e00ff */
[----:B------:R-:W-:Y:S01]  /*a9e0*/  LOP3.LUT R7, R5, 0x3, RZ, 0xc0, !PT ;  /* 0x0000000305077812 */ /* 0x000fe200078ec0ff */
[----:B------:R-:W-:Y:S01]  /*a9f0*/  @!P5 FMUL R115, R115, 16777216 ;  /* 0x4b8000007373d820 */ /* 0x000fe20000400000 */
[----:B------:R-:W-:Y:S01]  /*aa00*/  SHF.R.S32.HI R6, RZ, 0x4, R5 ;  /* 0x00000004ff067819 */ /* 0x000fe20000011405 */
[----:B------:R-:W-:Y:S01]  /*aa10*/  @!P5 FMUL R114, R114, 16777216 ;  /* 0x4b8000007272d820 */ /* 0x000fe20000400000 */
[----:B------:R-:W-:Y:S01]  /*aa20*/  LOP3.LUT R9, R8, 0x1f8, RZ, 0xc0, !PT ;  /* 0x000001f808097812 */ /* 0x000fe200078ec0ff */
[----:B------:R-:W-:Y:S01]  /*aa30*/  IMAD R10, R7, 0x2, R10 ;  /* 0x00000002070a7824 */ /* 0x000fe200078e020a */
[----:B------:R-:W-:Y:S01]  /*aa40*/  SGXT R7, R6, 0x1 ;  /* 0x000000010607781a */ /* 0x000fe20000000200 */
[----:B------:R-:W-:Y:S01]  /*aa50*/  @!P5 FMUL R119, R119, 16777216 ;  /* 0x4b8000007777d820 */ /* 0x000fe20000400000 */
[----:B------:R-:W-:Y:S01]  /*aa60*/  LOP3.LUT R6, R5, 0xc, RZ, 0xc0, !PT ;  /* 0x0000000c05067812 */ /* 0x000fe200078ec0ff */
[----:B------:R-:W-:Y:S01]  /*aa70*/  IMAD.SHL.U32 R10, R10, 0x10, RZ ;  /* 0x000000100a0a7824 */ /* 0x000fe200078e00ff */
[----:B------:R-:W-:Y:S01]  /*aa80*/  LOP3.LUT R7, R7, 0x1020, RZ, 0xc0, !PT ;  /* 0x0000102007077812 */ /* 0x000fe200078ec0ff */
[----:B------:R-:W-:Y:S01]  /*aa90*/  @!P5 FMUL R118, R118, 16777216 ;  /* 0x4b8000007676d820 */ /* 0x000fe20000400000 */
[C---:B------:R-:W-:Y:S01]  /*aaa0*/  LOP3.LUT R8, R5.reuse, 0xc0, RZ, 0xc0, !PT ;  /* 0x000000c005087812 */ /* 0x040fe200078ec0ff */
[C---:B------:R-:W-:Y:S01]  /*aab0*/  IMAD R9, R6.reuse, 0x400, R9 ;  /* 0x0000040006097824 */ /* 0x040fe200078e0209 */
[----:B------:R-:W-:Y:S01]  /*aac0*/  LOP3.LUT R11, R5, 0xff, RZ, 0xc0, !PT ;  /* 0x000000ff050b7812 */ /* 0x000fe200078ec0ff */
[----:B------:R-:W-:Y:S01]  /*aad0*/  IMAD R7, R6, 0x2, R7 ;  /* 0x0000000206077824 */ /* 0x000fe200078e0207 */
[----:B------:R-:W-:Y:S01]  /*aae0*/  SHF.R.U32.HI R6, RZ, 0x1, R8 ;  /* 0x00000001ff067819 */ /* 0x000fe20000011608 */
[----:B------:R-:W-:Y:S01]  /*aaf0*/  @!P5 FMUL R55, R55, 16777216 ;  /* 0x4b8000003737d820 */ /* 0x000fe20000400000 */
[----:B------:R-:W-:Y:S01]  /*ab00*/  ISETP.GE.U32.AND P0, PT, R11, 0x20, PT ;  /* 0x000000200b00780c */ /* 0x000fe20003f06070 */
[----:B------:R-:W-:Y:S01]  /*ab10*/  IMAD.SHL.U32 R11, R5, 0x10, RZ ;  /* 0x00000010050b7824 */ /* 0x000fe200078e00ff */
[----:B------:R-:W-:Y:S01]  /*ab20*/  LOP3.LUT R6, R9, R6, RZ, 0x3c, !PT ;  /* 0x0000000609067212 */ /* 0x000fe200078e3cff */
[----:B------:R-:W-:Y:S01]  /*ab30*/  FMUL R9, R35, 8388608 ;  /* 0x4b00000023097820 */ /* 0x000fe20000400000 */
[----:B------:R-:W-:Y:S01]  /*ab40*/  SHF.R.U32.HI R8, RZ, 0x1, R5 ;  /* 0x00000001ff087819 */ /* 0x000fe20000011605 */
[----:B------:R-:W-:Y:S01]  /*ab50*/  @!P5 FMUL R54, R54, 16777216 ;  /* 0x4b8000003636d820 */ /* 0x000fe20000400000 */
[----:B------:R-:W-:Y:S01]  /*ab60*/  LOP3.LUT R10, R7, R10, RZ, 0x3c, !PT ;  /* 0x0000000a070a7212 */ /* 0x000fe200078e3cff */
[----:B------:R-:W-:Y:S01]  /*ab70*/  @!P5 FMUL R123, R123, 16777216 ;  /* 0x4b8000007b7bd820 */ /* 0x000fe20000400000 */
[----:B------:R-:W-:Y:S01]  /*ab80*/  FSEL R9, R9, R35, !P4 ;  /* 0x0000002309097208 */ /* 0x000fe20006000000 */
[----:B------:R-:W-:Y:S01]  /*ab90*/  @P1 FMUL R35, R35, 0.25 ;  /* 0x3e80000023231820 */ /* 0x000fe20000400000 */
[----:B------:R-:W-:Y:S01]  /*aba0*/  LOP3.LUT R8, R8, 0xc, RZ, 0xc0, !PT ;  /* 0x0000000c08087812 */ /* 0x000fe200078ec0ff */
[----:B------:R-:W-:Y:S01]  /*abb0*/  @!P5 FMUL R122, R122, 16777216 ;  /* 0x4b8000007a7ad820 */ /* 0x000fe20000400000 */
[----:B------:R-:W-:Y:S01]  /*abc0*/  LOP3.LUT R7, R11, 0x70, RZ, 0xc0, !PT ;  /* 0x000000700b077812 */ /* 0x000fe200078ec0ff */
[----:B------:R-:W-:Y:S01]  /*abd0*/  @!P5 FMUL R35, R35, 16777216 ;  /* 0x4b8000002323d820 */ /* 0x000fe20000400000 */
[C---:B------:R-:W-:Y:S01]  /*abe0*/  FSETP.GEU.AND P1, PT, |R34|.reuse, 1.175494350822287508e-38, PT ;  /* 0x008000002200780b */ /* 0x040fe20003f2e200 */
[----:B------:R-:W-:Y:S01]  /*abf0*/  @P2 FMUL R34, R34, 0.25 ;  /* 0x3e80000022222820 */ /* 0x000fe20000400000 */
[----:B------:R-:W-:Y:S01]  /*ac00*/  IADD3 R7, PT, PT, R8, UR13, R7 ;  /* 0x0000000d08077c10 */ /* 0x000fe2000fffe007 */
[----:B------:R-:W-:Y:S01]  /*ac10*/  @!P5 FMUL R127, R127, 16777216 ;  /* 0x4b8000007f7fd820 */ /* 0x000fe20000400000 */
[----:B------:R-:W0:Y:S01]  /*ac20*/  MUFU.RCP R8, R35 ;  /* 0x0000002300087308 */ /* 0x000e220000001000 */
[----:B------:R-:W-:Y:S01]  /*ac30*/  @!P5 FMUL R126, R126, 16777216 ;  /* 0x4b8000007e7ed820 */ /* 0x000fe20000400000 */
[----:B------:R-:W-:Y:S01]  /*ac40*/  @!P5 FMUL R71, R71, 16777216 ;  /* 0x4b8000004747d820 */ /* 0x000fe20000400000 */
[----:B------:R-:W-:Y:S01]  /*ac50*/  @!P5 FMUL R70, R70, 16777216 ;  /* 0x4b8000004646d820 */ /* 0x000fe20000400000 */
[----:B------:R-:W-:Y:S01]  /*ac60*/  @!P5 FMUL R131, R131, 16777216 ;  /* 0x4b8000008383d820 */ /* 0x000fe20000400000 */
[----:B------:R-:W-:Y:S01]  /*ac70*/  @!P5 FMUL R130, R130, 16777216 ;  /* 0x4b8000008282d820 */ /* 0x000fe20000400000 */
[----:B------:R-:W-:-:S02]  /*ac80*/  IMAD.MOV.U32 R64, RZ, RZ, R80 ;  /* 0x000000ffff407224 */ /* 0x000fc400078e0050 */
[----:B------:R-:W-:Y:S01]  /*ac90*/  @P2 FMUL R109, R109, 0.25 ;  /* 0x3e8000006d6d2820 */ /* 0x000fe20000400000 */
[----:B------:R-:W-:Y:S02]  /*aca0*/  IMAD.MOV.U32 R60, RZ, RZ, R81 ;  /* 0x000000ffff3c7224 */ /* 0x000fe400078e0051 */
[----:B------:R-:W-:Y:S01]  /*acb0*/  @!P1 FMUL R34, R34, 16777216 ;  /* 0x4b80000022229820 */ /* 0x000fe20000400000 */
[----:B------:R-:W-:Y:S02]  /*acc0*/  IMAD.MOV.U32 R50, RZ, RZ, R88 ;  /* 0x000000ffff327224 */ /* 0x000fe400078e0058 */
[----:B------:R-:W-:Y:S01]  /*acd0*/  @P2 FMUL R15, R15, 0.25 ;  /* 0x3e8000000f0f2820 */ /* 0x000fe20000400000 */
[----:B------:R-:W-:Y:S02]  /*ace0*/  IMAD.MOV.U32 R46, RZ, RZ, R84 ;  /* 0x000000ffff2e7224 */ /* 0x000fe400078e0054 */
[----:B------:R-:W-:Y:S01]  /*acf0*/  @P2 FMUL R113, R113, 0.25 ;  /* 0x3e80000071712820 */ /* 0x000fe20000400000 */
[----:B------:R-:W-:-:S02]  /*ad00*/  IMAD.MOV.U32 R42, RZ, RZ, R85 ;  /* 0x000000ffff2a7224 */ /* 0x000fc400078e0055 */
[----:B------:R-:W-:Y:S01]  /*ad10*/  @P2 FMUL R112, R112, 0.25 ;  /* 0x3e80000070702820 */ /* 0x000fe20000400000 */
[----:B------:R-:W-:Y:S02]  /*ad20*/  IMAD.MOV.U32 R17, RZ, RZ, R69 ;  /* 0x000000ffff117224 */ /* 0x000fe400078e0045 */
[C---:B0-----:R-:W-:Y:S01]  /*ad30*/  FMUL R30, R8.reuse, R111 ;  /* 0x0000006f081e7220 */ /* 0x041fe20000400000 */
[C---:B------:R-:W-:Y:S01]  /*ad40*/  FMUL R25, R8.reuse, R25 ;  /* 0x0000001908197220 */ /* 0x040fe20000400000 */
        /* <DEDUP_REMOVED lines=13> */
[----:B------:R-:W-:Y:S01]  /*ae20*/  FMUL R88, R8, R130 ;  /* 0x0000008208587220 */ /* 0x000fe20000400000 */
[----:B------:R-:W-:Y:S01]  /*ae30*/  VIADD R26, R9, 0xc0cafb0d ;  /* 0xc0cafb0d091a7836 */ /* 0x000fe20000000000 */
[----:B------:R-:W0:Y:S01]  /*ae40*/  MUFU.RCP R8, R34 ;  /* 0x0000002200087308 */ /* 0x000e220000001000 */
        /* <DEDUP_REMOVED lines=12> */
[----:B------:R-:W-:Y:S01]  /*af10*/  LOP3.LUT R26, R26, 0xff800000, RZ, 0xc0, !PT ;  /* 0xff8000001a1a7812 */ /* 0x000fe200078ec0ff */
[----:B------:R-:W-:Y:S01]  /*af20*/  @!P1 FMUL R109, R109, 16777216 ;  /* 0x4b8000006d6d9820 */ /* 0x000fe20000400000 */
        /* <DEDUP_REMOVED lines=15> */
[----:B------:R-:W-:Y:S01]  /*b020*/  IMAD.MOV.U32 R62, RZ, RZ, R78 ;  /* 0x000000ffff3e7224 */ /* 0x000fe200078e004e */
[----:B------:R-:W-:Y:S01]  /*b030*/  I2FP.F32.S32 R13, R26 ;  /* 0x0000001a000d7245 */ /* 0x000fe20000201400 */
[----:B------:R-:W-:Y:S01]  /*b040*/  IMAD.MOV.U32 R38, RZ, RZ, R79 ;  /* 0x000000ffff267224 */ /* 0x000fe200078e004f */
[----:B------:R-:W-:Y:S01]  /*b050*/  FSETP.GT.AND P1, PT, |R33|, 8.50705917302346158658e+37, PT ;  /* 0x7e8000002100780b */ /* 0x000fe20003f24200 */
[----:B------:R-:W-:-:S02]  /*b060*/  IMAD.MOV.U32 R58, RZ, RZ, R82 ;  /* 0x000000ffff3a7224 */ /* 0x000fc400078e0052 */
[C---:B0-----:R-:W-:Y:S01]  /*b070*/  FMUL R63, R8.reuse, R109 ;  /* 0x0000006d083f7220 */ /* 0x041fe20000400000 */
[----:B------:R-:W-:Y:S02]  /*b080*/  IMAD.MOV.U32 R24, RZ, RZ, R83 ;  /* 0x000000ffff187224 */ /* 0x000fe400078e0053 */
[C---:B------:R-:W-:Y:S01]  /*b090*/  FMUL R66, R8.reuse, R15 ;  /* 0x0000000f08427220 */ /* 0x040fe20000400000 */
[----:B------:R-:W-:Y:S02]  /*b0a0*/  IMAD.MOV.U32 R44, RZ, RZ, R90 ;  /* 0x000000ffff2c7224 */ /* 0x000fe400078e005a */
[C---:B------:R-:W-:Y:S01]  /*b0b0*/  FMUL R23, R8.reuse, R113 ;  /* 0x0000007108177220 */ /* 0x040fe20000400000 */
[----:B------:R-:W-:Y:S02]  /*b0c0*/  IMAD.MOV.U32 R40, RZ, RZ, R86 ;  /* 0x000000ffff287224 */ /* 0x000fe400078e0056 */
[----:B------:R-:W-:Y:S01]  /*b0d0*/  FMUL R70, R8, R112 ;  /* 0x0000007008467220 */ /* 0x000fe20000400000 */
[----:B------:R-:W-:-:S02]  /*b0e0*/  IMAD.MOV.U32 R22, RZ, RZ, R87 ;  /* 0x000000ffff167224 */ /* 0x000fc400078e0057 */
        /* <DEDUP_REMOVED lines=12> */
[----:B------:R-:W-:Y:S01]  /*b1b0*/  SHF.R.U32.HI R8, RZ, 0x5, R5 ;  /* 0x00000005ff087819 */ /* 0x000fe20000011605 */
[----:B------:R-:W-:Y:S01]  /*b1c0*/  FFMA.FTZ R18, R13, 1.1920928955078125e-07, R18 ;  /* 0x340000000d127823 */ /* 0x000fe20000010012 */
[C---:B------:R-:W-:Y:S01]  /*b1d0*/  FSETP.GEU.AND P5, PT, |R33|.reuse, 1.175494350822287508e-38, PT ;  /* 0x008000002100780b */ /* 0x040fe20003fae200 */
[----:B------:R-:W-:Y:S01]  /*b1e0*/  VIADD R73, R14, 0xc0cafb0d ;  /* 0xc0cafb0d0e497836 */ /* 0x000fe20000000000 */
[----:B------:R-:W-:Y:S01]  /*b1f0*/  SGXT.U32 R13, R8, 0x3 ;  /* 0x00000003080d781a */ /* 0x000fe20000000000 */
[C---:B------:R-:W-:Y:S01]  /*b200*/  FMUL R8, R33.reuse, 8388608 ;  /* 0x4b00000021087820 */ /* 0x040fe20000400000 */
[----:B------:R-:W-:Y:S01]  /*b210*/  FSETP.GEU.AND P4, PT, R33, 1.175494350822287508e-38, PT ;  /* 0x008000002100780b */ /* 0x000fe20003f8e000 */
[----:B------:R-:W-:Y:S01]  /*b220*/  IMAD.MOV.U32 R31, RZ, RZ, R32 ;  /* 0x000000ffff1f7224 */ /* 0x000fe200078e0020 */
[----:B------:R-:W-:Y:S01]  /*b230*/  LOP3.LUT R73, R73, 0xff800000, RZ, 0xc0, !PT ;  /* 0xff80000049497812 */ /* 0x000fe200078ec0ff */
[----:B------:R-:W0:Y:S01]  /*b240*/  LDC R12, c[0x0][0x3e8] ;  /* 0x0000fa00ff0c7b82 */ /* 0x000e220000000800 */
[----:B------:R-:W-:Y:S01]  /*b250*/  FSEL R8, R8, R33, !P4 ;  /* 0x0000002108087208 */ /* 0x000fe20006000000 */
[----:B------:R-:W-:Y:S01]  /*b260*/  @P1 FMUL R33, R33, 0.25 ;  /* 0x3e80000021211820 */ /* 0x000fe20000400000 */
[----:B------:R-:W-:Y:S01]  /*b270*/  FSEL R20, RZ, -23, P3 ;  /* 0xc1b80000ff147808 */ /* 0x000fe20001800000 */
[----:B------:R-:W-:Y:S01]  /*b280*/  @P1 FMUL R107, R107, 0.25 ;  /* 0x3e8000006b6b1820 */ /* 0x000fe20000400000 */
[----:B------:R-:W-:Y:S01]  /*b290*/  I2FP.F32.S32 R11, R73 ;  /* 0x00000049000b7245 */ /* 0x000fe20000201400 */
[----:B------:R-:W-:Y:S01]  /*b2a0*/  @!P5 FMUL R33, R33, 16777216 ;  /* 0x4b8000002121d820 */ /* 0x000fe20000400000 */
[----:B------:R-:W-:Y:S01]  /*b2b0*/  FSETP.GT.AND P2, PT, |R31|, 8.50705917302346158658e+37, PT ;  /* 0x7e8000001f00780b */ /* 0x000fe20003f44200 */
[----:B------:R-:W-:Y:S01]  /*b2c0*/  @P1 FMUL R106, R106, 0.25 ;  /* 0x3e8000006a6a1820 */ /* 0x000fe20000400000 */
[----:B------:R-:W-:Y:S01]  /*b2d0*/  @P1 FMUL R22, R22, 0.25 ;  /* 0x3e80000016161820 */ /* 0x000fe20000400000 */
[----:B------:R-:W-:Y:S01]  /*b2e0*/  FFMA.FTZ R20, R11, 1.1920928955078125e-07, R20 ;  /* 0x340000000b147823 */ /* 0x000fe20000010014 */
[----:B------:R-:W-:Y:S01]  /*b2f0*/  @P1 FMUL R40, R40, 0.25 ;  /* 0x3e80000028281820 */ /* 0x000fe20000400000 */
[----:B------:R-:W1:Y:S01]  /*b300*/  MUFU.RCP R11, R33 ;  /* 0x00000021000b7308 */ /* 0x000e620000001000 */
        /* <DEDUP_REMOVED lines=12> */
[C---:B------:R-:W-:Y:S01]  /*b3d0*/  FSETP.GEU.AND P1, PT, |R31|.reuse, 1.175494350822287508e-38, PT ;  /* 0x008000001f00780b */ /* 0x040fe20003f2e200 */
[C---:B------:R-:W-:Y:S01]  /*b3e0*/  FMUL R16, R31.reuse, 8388608 ;  /* 0x4b0000001f107820 */ /* 0x040fe20000400000 */
[----:B------:R-:W-:Y:S01]  /*b3f0*/  FSETP.GEU.AND P3, PT, R31, 1.175494350822287508e-38, PT ;  /* 0x008000001f00780b */ /* 0x000fe20003f6e000 */
[----:B------:R-:W-:Y:S01]  /*b400*/  @!P5 FMUL R107, R107, 16777216 ;  /* 0x4b8000006b6bd820 */ /* 0x000fe20000400000 */
[----:B------:R-:W-:Y:S01]  /*b410*/  @!P5 FMUL R106, R106, 16777216 ;  /* 0x4b8000006a6ad820 */ /* 0x000fe20000400000 */
[----:B------:R-:W-:Y:S01]  /*b420*/  @!P5 FMUL R22, R22, 16777216 ;  /* 0x4b8000001616d820 */ /* 0x000fe20000400000 */
[----:B------:R-:W-:Y:S01]  /*b430*/  FSEL R16, R16, R31, !P3 ;  /* 0x0000001f10107208 */ /* 0x000fe20005800000 */
[----:B------:R-:W-:Y:S01]  /*b440*/  @P2 FMUL R31, R31, 0.25 ;  /* 0x3e8000001f1f2820 */ /* 0x000fe20000400000 */
        /* <DEDUP_REMOVED lines=14> */
[C---:B-1----:R-:W-:Y:S01]  /*b530*/  FMUL R36, R11.reuse, R107 ;  /* 0x0000006b0b247220 */ /* 0x042fe20000400000 */
        /* <DEDUP_REMOVED lines=15> */
[----:B0-----:R-:W-:-:S02]  /*b630*/  IMAD R11, R13, R12, RZ ;  /* 0x0000000c0d0b7224 */ /* 0x001fc400078e02ff */
[----:B------:R-:W-:Y:S01]  /*b640*/  @P2 FMUL R42, R42, 0.25 ;  /* 0x3e8000002a2a2820 */ /* 0x000fe20000400000 */
[----:B------:R-:W0:Y:S01]  /*b650*/  MUFU.RCP R13, R31 ;  /* 0x0000001f000d7308 */ /* 0x000e220000001000 */
[----:B------:R-:W-:Y:S01]  /*b660*/  @P2 FMUL R46, R46, 0.25 ;  /* 0x3e8000002e2e2820 */ /* 0x000fe20000400000 */
[----:B------:R-:W-:Y:S01]  /*b670*/  @P2 FMUL R60, R60, 0.25 ;  /* 0x3e8000003c3c2820 */ /* 0x000fe20000400000 */
[----:B------:R-:W-:Y:S02]  /*b680*/  VIADD R51, R16, 0xc0cafb0d ;  /* 0xc0cafb0d10337836 */ /* 0x000fe40000000000 */
        /* <DEDUP_REMOVED lines=15> */
[----:B------:R-:W-:-:S02]  /*b780*/  VIADD R49, R8, 0xc0cafb0d ;  /* 0xc0cafb0d08317836 */ /* 0x000fc40000000000 */
[----:B------:R-:W-:Y:S01]  /*b790*/  @!P1 FMUL R60, R60, 16777216 ;  /* 0x4b8000003c3c9820 */ /* 0x000fe20000400000 */
[----:B------:R-:W-:Y:S01]  /*b7a0*/  @!P1 FMUL R50, R50, 16777216 ;  /* 0x4b80000032329820 */ /* 0x000fe20000400000 */
[----:B------:R-:W-:Y:S01]  /*b7b0*/  @!P1 FMUL R64, R64, 16777216 ;  /* 0x4b80000040409820 */ /* 0x000fe20000400000 */
        /* <DEDUP_REMOVED lines=12> */
[C---:B0-----:R-:W-:Y:S01]  /*b880*/  FMUL R41, R13.reuse, R42 ;  /* 0x0000002a0d297220 */ /* 0x041fe20000400000 */
[C---:B------:R-:W-:Y:S01]  /*b890*/  FMUL R42, R13.reuse, R46 ;  /* 0x0000002e0d2a7220 */ /* 0x040fe20000400000 */
[C---:B------:R-:W-:Y:S01]  /*b8a0*/  FMUL R27, R13.reuse, R60 ;  /* 0x0000003c0d1b7220 */ /* 0x040fe20000400000 */
[----:B------:R-:W-:Y:S01]  /*b8b0*/  FSEL R24, RZ, -23, P3 ;  /* 0xc1b80000ff187808 */ /* 0x000fe20001800000 */
[----:B------:R-:W-:Y:S01]  /*b8c0*/  FMUL R46, R13, R50 ;  /* 0x000000320d2e7220 */ /* 0x000fe20000400000 */
[----:B------:R-:W-:Y:S01]  /*b8d0*/  LOP3.LUT R49, R49, 0xff800000, RZ, 0xc0, !PT ;  /* 0xff80000031317812 */ /* 0x000fe200078ec0ff */
[C---:B------:R-:W-:Y:S01]  /*b8e0*/  FMUL R60, R13.reuse, R64 ;  /* 0x000000400d3c7220 */ /* 0x040fe20000400000 */
[----:B------:R-:W-:Y:S01]  /*b8f0*/  I2FP.F32.S32 R15, R51 ;  /* 0x00000033000f7245 */ /* 0x000fe20000201400 */
        /* <DEDUP_REMOVED lines=11> */
[C---:B------:R-:W-:Y:S01]  /*b9b0*/  IMAD R13, R12.reuse, 0x8, R11 ;  /* 0x000000080c0d7824 */ /* 0x040fe200078e020b */
[----:B------:R-:W-:Y:S01]  /*b9c0*/  FSEL R22, RZ, -23, P4 ;  /* 0xc1b80000ff167808 */ /* 0x000fe20002000000 */
[----:B------:R-:W-:Y:S01]  /*b9d0*/  FFMA.FTZ R24, R15, 1.1920928955078125e-07, R24 ;  /* 0x340000000f187823 */ /* 0x000fe20000010018 */
[----:B------:R-:W-:Y:S01]  /*b9e0*/  I2FP.F32.S32 R17, R49 ;  /* 0x0000003100117245 */ /* 0x000fe20000201400 */
[----:B------:R-:W-:Y:S01]  /*b9f0*/  IMAD R15, R12, 0x8, R13 ;  /* 0x000000080c0f7824 */ /* 0x000fe200078e020d */
[----:B------:R-:W-:Y:S01]  /*ba00*/  F2FP.SATFINITE.E4M3.F32.PACK_AB_MERGE_C R34, R34, R19, RZ ;  /* 0x000000132222723e */ /* 0x000fe200048070ff */
[----:B------:R-:W-:Y:S01]  /*ba10*/  IMAD.IADD R26, R9, 0x1, -R26 ;  /* 0x00000001091a7824 */ /* 0x000fe200078e0a1a */
[----:B------:R-:W-:Y:S01]  /*ba20*/  F2FP.SATFINITE.E4M3.F32.PACK_AB_MERGE_C R76, R21, R76, RZ ;  /* 0x0000004c154c723e */ /* 0x000fe200048070ff */
[----:B------:R-:W-:Y:S01]  /*ba30*/  FFMA.FTZ R22, R17, 1.1920928955078125e-07, R22 ;  /* 0x3400000011167823 */ /* 0x000fe20000010016 */
[----:B------:R-:W-:Y:S01]  /*ba40*/  IMAD R17, R12, 0x8, R15 ;  /* 0x000000080c117824 */ /* 0x000fe200078e020f */
[----:B------:R-:W-:Y:S01]  /*ba50*/  F2FP.SATFINITE.E4M3.F32.PACK_AB_MERGE_C R70, R23, R70, RZ ;  /* 0x000000461746723e */ /* 0x000fe200048070ff */
[----:B------:R-:W-:Y:S01]  /*ba60*/  IMAD.IADD R51, R16, 0x1, -R51 ;  /* 0x0000000110337824 */ /* 0x000fe200078e0a33 */
[----:B------:R-:W-:Y:S01]  /*ba70*/  F2FP.SATFINITE.E4M3.F32.PACK_AB_MERGE_C R30, R30, R25, RZ ;  /* 0x000000191e1e723e */ /* 0x000fe200048070ff */
[----:B------:R-:W-:Y:S01]  /*ba80*/  IMAD R19, R12, 0x8, R17 ;  /* 0x000000080c137824 */ /* 0x000fe200078e0211 */
[----:B------:R-:W-:Y:S01]  /*ba90*/  F2FP.SATFINITE.E4M3.F32.PACK_AB_MERGE_C R60, R27, R60, RZ ;  /* 0x0000003c1b3c723e */ /* 0x000fe200048070ff */
[----:B------:R-:W-:Y:S01]  /*baa0*/  IMAD.IADD R49, R8, 0x1, -R49 ;  /* 0x0000000108317824 */ /* 0x000fe200078e0a31 */
[----:B------:R-:W-:Y:S01]  /*bab0*/  F2FP.SATFINITE.E4M3.F32.PACK_AB_MERGE_C R54, R29, R54, RZ ;  /* 0x000000361d36723e */ /* 0x000fe200048070ff */
[C---:B------:R-:W-:Y:S01]  /*bac0*/  IMAD R21, R12.reuse, 0x8, R19 ;  /* 0x000000080c157824 */ /* 0x040fe200078e0213 */
[----:B------:R-:W-:Y:S01]  /*bad0*/  F2FP.SATFINITE.E4M3.F32.PACK_AB_MERGE_C R50, R31, R50, RZ ;  /* 0x000000321f32723e */ /* 0x000fe200048070ff */
[----:B------:R-:W-:Y:S01]  /*bae0*/  IMAD.MOV.U32 R117, RZ, RZ, 0x3dc6b27f ;  /* 0x3dc6b27fff757424 */ /* 0x000fe200078e00ff */
[----:B------:R-:W-:Y:S01]  /*baf0*/  F2FP.SATFINITE.E4M3.F32.PACK_AB_MERGE_C R44, R33, R44, RZ ;  /* 0x0000002c212c723e */ /* 0x000fe200048070ff */
[----:B------:R-:W-:Y:S01]  /*bb00*/  IMAD R23, R12, 0x8, R21 ;  /* 0x000000080c177824 */ /* 0x000fe200078e0215 */
[----:B------:R-:W-:Y:S01]  /*bb10*/  F2FP.SATFINITE.E4M3.F32.PACK_AB_MERGE_C R87, R87, R90, RZ ;  /* 0x0000005a5757723e */ /* 0x000fe200048070ff */
[----:B------:R-:W-:Y:S01]  /*bb20*/  FADD R26, R26, -1 ;  /* 0xbf8000001a1a7421 */ /* 0x000fe20000000000 */
[----:B------:R-:W-:Y:S01]  /*bb30*/  F2FP.SATFINITE.E4M3.F32.PACK_AB_MERGE_C R83, R83, R86, RZ ;  /* 0x000000565353723e */ /* 0x000fe200048070ff */
[C---:B------:R-:W-:Y:S01]  /*bb40*/  IMAD R25, R12.reuse, 0x8, R23 ;  /* 0x000000080c197824 */ /* 0x040fe200078e0217 */
[----:B------:R-:W-:Y:S01]  /*bb50*/  F2FP.SATFINITE.E4M3.F32.PACK_AB_MERGE_C R79, R79, R82, RZ ;  /* 0x000000524f4f723e */ /* 0x000fe200048070ff */
[----:B------:R-:W-:Y:S01]  /*bb60*/  FADD R51, R51, -1 ;  /* 0xbf80000033337421 */ /* 0x000fe20000000000 */
[----:B------:R-:W-:Y:S01]  /*bb70*/  F2FP.SATFINITE.E4M3.F32.PACK_AB_MERGE_C R71, R71, R78, RZ ;  /* 0x0000004e4747723e */ /* 0x000fe200048070ff */
[C---:B------:R-:W-:Y:S01]  /*bb80*/  IMAD R27, R12.reuse, 0x8, R25 ;  /* 0x000000080c1b7824 */ /* 0x040fe200078e0219 */
[----:B------:R-:W-:Y:S01]  /*bb90*/  F2FP.SATFINITE.E4M3.F32.PACK_AB_MERGE_C R69, R69, R74, RZ ;  /* 0x0000004a4545723e */ /* 0x000fe200048070ff */
[----:B------:R-:W0:Y:S01]  /*bba0*/  S2R R188, SR_CTAID.X ;  /* 0x0000000000bc7919 */ /* 0x000e220000002500 */
[----:B------:R-:W-:Y:S01]  /*bbb0*/  F2FP.SATFINITE.E4M3.F32.PACK_AB_MERGE_C R45, R45, R48, RZ ;  /* 0x000000302d2d723e */ /* 0x000fe200048070ff */
[C---:B------:R-:W-:Y:S01]  /*bbc0*/  IMAD R29, R12.reuse, 0x8, R27 ;  /* 0x000000080c1d7824 */ /* 0x040fe200078e021b */
[----:B------:R-:W-:Y:S01]  /*bbd0*/  F2FP.SATFINITE.E4M3.F32.PACK_AB_MERGE_C R48, R35, R38, RZ ;  /* 0x000000262330723e */ /* 0x000fe200048070ff */
[----:B------:R-:W1:Y:S01]  /*bbe0*/  S2R R190, SR_TID.X ;  /* 0x0000000000be7919 */ /* 0x000e620000002100 */
[----:B------:R-:W-:Y:S01]  /*bbf0*/  F2FP.SATFINITE.E4M3.F32.PACK_AB_MERGE_C R66, R63, R66, RZ ;  /* 0x000000423f42723e */ /* 0x000fe200048070ff */
[C---:B------:R-:W-:Y:S01]  /*bc00*/  IMAD R31, R12.reuse, 0x8, R29 ;  /* 0x000000080c1f7824 */ /* 0x040fe200078e021d */
[----:B------:R-:W-:Y:S01]  /*bc10*/  F2FP.SATFINITE.E4M3.F32.PACK_AB_MERGE_C R59, R59, R62, RZ ;  /* 0x0000003e3b3b723e */ /* 0x000fe200048070ff */
[----:B------:R-:W2:Y:S01]  /*bc20*/  LDCU.64 UR4, c[0x0][0x3e0] ;  /* 0x00007c00ff0477ac */ /* 0x000ea20008000a00 */
[----:B------:R-:W-:Y:S01]  /*bc30*/  F2FP.SATFINITE.E4M3.F32.PACK_AB_MERGE_C R55, R55, R56, RZ ;  /* 0x000000383737723e */ /* 0x000fe200048070ff */
[----:B------:R-:W-:Y:S01]  /*bc40*/  IMAD R33, R12, 0x8, R31 ;  /* 0x000000080c217824 */ /* 0x000fe200078e021f */
[----:B------:R-:W-:-:S02]  /*bc50*/  F2FP.SATFINITE.E4M3.F32.PACK_AB_MERGE_C R85, R85, R88, RZ ;  /* 0x000000585555723e */ /* 0x000fc400048070ff */
[----:B------:R-:W-:Y:S01]  /*bc60*/  LOP3.LUT R56, R87, 0xffff, RZ, 0xc0, !PT ;  /* 0x0000ffff57387812 */ /* 0x000fe200078ec0ff */
[----:B------:R-:W-:Y:S01]  /*bc70*/  IMAD R35, R12, 0x8, R33 ;  /* 0x000000080c237824 */ /* 0x000fe200078e0221 */
[----:B------:R-:W-:Y:S02]  /*bc80*/  LOP3.LUT R83, R83, 0xffff, RZ, 0xc0, !PT ;  /* 0x0000ffff53537812 */ /* 0x000fe400078ec0ff */
[----:B------:R-:W-:Y:S02]  /*bc90*/  LOP3.LUT R63, R79, 0xffff, RZ, 0xc0, !PT ;  /* 0x0000ffff4f3f7812 */ /* 0x000fe400078ec0ff */
[----:B------:R-:W-:Y:S02]  /*bca0*/  LOP3.LUT R89, R70, 0xffff, RZ, 0xc0, !PT ;  /* 0x0000ffff46597812 */ /* 0x000fe400078ec0ff */
[----:B------:R-:W-:Y:S02]  /*bcb0*/  LOP3.LUT R71, R71, 0xffff, RZ, 0xc0, !PT ;  /* 0x0000ffff47477812 */ /* 0x000fe400078ec0ff */
[----:B------:R-:W-:-:S02]  /*bcc0*/  LOP3.LUT R62, R69, 0xffff, RZ, 0xc0, !PT ;  /* 0x0000ffff453e7812 */ /* 0x000fc400078ec0ff */
[----:B------:R-:W-:Y:S01]  /*bcd0*/  F2FP.SATFINITE.E4M3.F32.PACK_AB_MERGE_C R81, R81, R84, RZ ;  /* 0x000000545151723e */ /* 0x000fe200048070ff */
[----:B--2---:R-:W-:Y:S01]  /*bce0*/  UIMAD UR4, UR12, UR4, URZ ;  /* 0x000000040c0472a4 */ /* 0x004fe2000f8e02ff */
[----:B------:R-:W-:Y:S02]  /*bcf0*/  F2FP.SATFINITE.E4M3.F32.PACK_AB_MERGE_C R77, R77, R80, RZ ;  /* 0x000000504d4d723e */ /* 0x000fe400048070ff */
[----:B------:R-:W-:Y:S02]  /*bd00*/  F2FP.SATFINITE.E4M3.F32.PACK_AB_MERGE_C R61, R61, R64, RZ ;  /* 0x000000403d3d723e */ /* 0x000fe400048070ff */
[----:B------:R-:W-:Y:S01]  /*bd10*/  F2FP.SATFINITE.E4M3.F32.PACK_AB_MERGE_C R43, R43, R46, RZ ;  /* 0x0000002e2b2b723e */ /* 0x000fe200048070ff */
[----:B0-----:R-:W-:Y:S01]  /*bd20*/  IMAD.SHL.U32 R188, R188, 0x20, RZ ;  /* 0x00000020bcbc7824 */ /* 0x001fe200078e00ff */
[----:B------:R-:W-:Y:S02]  /*bd30*/  F2FP.SATFINITE.E4M3.F32.PACK_AB_MERGE_C R41, R41, R42, RZ ;  /* 0x0000002a2929723e */ /* 0x000fe400048070ff */
[----:B------:R-:W-:Y:S01]  /*bd40*/  F2FP.SATFINITE.E4M3.F32.PACK_AB_MERGE_C R40, R37, R40, RZ ;  /* 0x000000282528723e */ /* 0x000fe200048070ff */
[----:B------:R-:W-:Y:S01]  /*bd50*/  IMAD R37, R12, 0x8, R35 ;  /* 0x000000080c257824 */ /* 0x000fe200078e0223 */
[----:B------:R-:W-:-:S02]  /*bd60*/  F2FP.SATFINITE.E4M3.F32.PACK_AB_MERGE_C R57, R57, R58, RZ ;  /* 0x0000003a3939723e */ /* 0x000fc400048070ff */
[----:B------:R-:W-:Y:S02]  /*bd70*/  F2FP.SATFINITE.E4M3.F32.PACK_AB_MERGE_C R52, R52, R53, RZ ;  /* 0x000000353434723e */ /* 0x000fe400048070ff */
[----:B------:R-:W-:Y:S02]  /*bd80*/  F2FP.SATFINITE.E4M3.F32.PACK_AB_MERGE_C R32, R32, R47, RZ ;  /* 0x0000002f2020723e */ /* 0x000fe400048070ff */
[----:B------:R-:W-:Y:S02]  /*bd90*/  F2FP.SATFINITE.E4M3.F32.PACK_AB_MERGE_C R65, R65, R68, RZ ;  /* 0x000000444141723e */ /* 0x000fe400048070ff */
[--C-:B------:R-:W-:Y:S02]  /*bda0*/  PRMT R47, R63, 0x3340, R0.reuse ;  /* 0x000033403f2f7816 */ /* 0x100fe40000000000 */
[----:B------:R-:W-:Y:S02]  /*bdb0*/  PRMT R53, R89, 0x3340, R0 ;  /* 0x0000334059357816 */ /* 0x000fe40000000000 */
[----:B------:R-:W-:-:S02]  /*bdc0*/  PRMT R38, R56, 0x3340, R83 ;  /* 0x0000334038267816 */ /* 0x000fc40000000053 */
[----:B------:R-:W-:Y:S02]  /*bdd0*/  PRMT R42, R71, 0x3340, R62 ;  /* 0x00003340472a7816 */ /* 0x000fe4000000003e */
[----:B------:R-:W-:Y:S02]  /*bde0*/  LOP3.LUT R58, R85, 0xffff, RZ, 0xc0, !PT ;  /* 0x0000ffff553a7812 */ /* 0x000fe400078ec0ff */
[----:B------:R-:W-:Y:S01]  /*bdf0*/  F2FP.SATFINITE.E4M3.F32.PACK_AB_MERGE_C R36, R36, R39, RZ ;  /* 0x000000272424723e */ /* 0x000fe200048070ff */
[----:B------:R-:W-:Y:S01]  /*be00*/  IMAD R39, R12, 0x8, R37 ;  /* 0x000000080c277824 */ /* 0x000fe200078e0225 */
[----:B------:R-:W-:Y:S02]  /*be10*/  LOP3.LUT R81, R81, 0xffff, RZ, 0xc0, !PT ;  /* 0x0000ffff51517812 */ /* 0x000fe400078ec0ff */
[----:B------:R-:W-:Y:S02]  /*be20*/  LOP3.LUT R69, R77, 0xffff, RZ, 0xc0, !PT ;  /* 0x0000ffff4d457812 */ /* 0x000fe400078ec0ff */
[----:B------:R-:W-:-:S02]  /*be30*/  LOP3.LUT R61, R61, 0xffff, RZ, 0xc0, !PT ;  /* 0x0000ffff3d3d7812 */ /* 0x000fc400078ec0ff */
[----:B------:R-:W-:Y:S02]  /*be40*/  LOP3.LUT R60, R60, 0xffff, RZ, 0xc0, !PT ;  /* 0x0000ffff3c3c7812 */ /* 0x000fe400078ec0ff */
[----:B------:R-:W-:Y:S02]  /*be50*/  LOP3.LUT R85, R55, 0xffff, RZ, 0xc0, !PT ;  /* 0x0000ffff37557812 */ /* 0x000fe400078ec0ff */
[----:B------:R-:W-:Y:S01]  /*be60*/  LOP3.LUT R103, R41, 0xffff, RZ, 0xc0, !PT ;  /* 0x0000ffff29677812 */ /* 0x000fe200078ec0ff */
[----:B------:R-:W-:Y:S01]  /*be70*/  IMAD R41, R12, 0x8, R39 ;  /* 0x000000080c297824 */ /* 0x000fe200078e0227 */
[----:B------:R-:W-:Y:S02]  /*be80*/  LOP3.LUT R68, R50, 0xffff, RZ, 0xc0, !PT ;  /* 0x0000ffff32447812 */ /* 0x000fe400078ec0ff */
[----:B------:R-:W-:Y:S02]  /*be90*/  LOP3.LUT R91, R43, 0xffff, RZ, 0xc0, !PT ;  /* 0x0000ffff2b5b7812 */ /* 0x000fe400078ec0ff */
[----:B------:R-:W-:-:S02]  /*bea0*/  F2FP.SATFINITE.E4M3.F32.PACK_AB_MERGE_C R67, R67, R72, RZ ;  /* 0x000000484343723e */ /* 0x000fc400048070ff */
[----:B------:R-:W-:Y:S02]  /*beb0*/  F2FP.SATFINITE.E4M3.F32.PACK_AB_MERGE_C R28, R28, R75, RZ ;  /* 0x0000004b1c1c723e */ /* 0x000fe400048070ff */
[----:B------:R-:W-:Y:S02]  /*bec0*/  PRMT R75, R38, 0x5410, R47 ;  /* 0x00005410264b7816 */ /* 0x000fe4000000002f */
[----:B------:R-:W-:Y:S02]  /*bed0*/  PRMT R79, R42, 0x5410, R53 ;  /* 0x000054102a4f7816 */ /* 0x000fe40000000035 */
[--C-:B------:R-:W-:Y:S02]  /*bee0*/  PRMT R43, R85, 0x3340, R0.reuse ;  /* 0x00003340552b7816 */ /* 0x100fe40000000000 */
[--C-:B------:R-:W-:Y:S02]  /*bef0*/  PRMT R47, R103, 0x3340, R0.reuse ;  /* 0x00003340672f7816 */ /* 0x100fe40000000000 */
[----:B------:R-:W-:-:S02]  /*bf00*/  PRMT R53, R69, 0x3340, R0 ;  /* 0x0000334045357816 */ /* 0x000fc40000000000 */
[----:B------:R-:W-:Y:S02]  /*bf10*/  PRMT R38, R61, 0x3340, R60 ;  /* 0x000033403d267816 */ /* 0x000fe4000000003c */
[----:B------:R-:W-:Y:S02]  /*bf20*/  PRMT R42, R68, 0x3340, R91 ;  /* 0x00003340442a7816 */ /* 0x000fe4000000005b */
[----:B------:R-:W-:Y:S02]  /*bf30*/  PRMT R46, R58, 0x3340, R81 ;  /* 0x000033403a2e7816 */ /* 0x000fe40000000051 */
[----:B------:R-:W-:Y:S02]  /*bf40*/  LOP3.LUT R76, R76, 0xffff, RZ, 0xc0, !PT ;  /* 0x0000ffff4c4c7812 */ /* 0x000fe400078ec0ff */
[----:B------:R-:W-:Y:S02]  /*bf50*/  LOP3.LUT R93, R67, 0xffff, RZ, 0xc0, !PT ;  /* 0x0000ffff435d7812 */ /* 0x000fe400078ec0ff */
[----:B------:R-:W-:-:S02]  /*bf60*/  LOP3.LUT R97, R65, 0xffff, RZ, 0xc0, !PT ;  /* 0x0000ffff41617812 */ /* 0x000fc400078ec0ff */
[----:B------:R-:W-:Y:S02]  /*bf70*/  LOP3.LUT R64, R59, 0xffff, RZ, 0xc0, !PT ;  /* 0x0000ffff3b407812 */ /* 0x000fe400078ec0ff */
[----:B------:R-:W-:Y:S02]  /*bf80*/  LOP3.LUT R101, R57, 0xffff, RZ, 0xc0, !PT ;  /* 0x0000ffff39657812 */ /* 0x000fe400078ec0ff */
[----:B------:R-:W-:Y:S02]  /*bf90*/  LOP3.LUT R107, R54, 0xffff, RZ, 0xc0, !PT ;  /* 0x0000ffff366b7812 */ /* 0x000fe400078ec0ff */
[----:B------:R-:W-:Y:S01]  /*bfa0*/  PRMT R77, R38, 0x5410, R43 ;  /* 0x00005410264d7816 */ /* 0x000fe2000000002b */
[----:B------:R-:W-:Y:S01]  /*bfb0*/  IMAD R43, R12, 0x8, R41 ;  /* 0x000000080c2b7824 */ /* 0x000fe200078e0229 */
[----:B------:R-:W-:Y:S02]  /*bfc0*/  PRMT R87, R42, 0x5410, R47 ;  /* 0x000054102a577816 */ /* 0x000fe4000000002f */
[----:B------:R-:W-:-:S02]  /*bfd0*/  PRMT R95, R46, 0x5410, R53 ;  /* 0x000054102e5f7816 */ /* 0x000fc40000000035 */
[----:B------:R-:W-:Y:S02]  /*bfe0*/  LOP3.LUT R113, R40, 0xffff, RZ, 0xc0, !PT ;  /* 0x0000ffff28717812 */ /* 0x000fe400078ec0ff */
[----:B------:R-:W-:Y:S01]  /*bff0*/  LOP3.LUT R70, R45, 0xffff, RZ, 0xc0, !PT ;  /* 0x0000ffff2d467812 */ /* 0x000fe200078ec0ff */
[----:B------:R-:W-:Y:S01]  /*c000*/  IMAD R45, R12, 0x8, R43 ;  /* 0x000000080c2d7824 */ /* 0x000fe200078e022b */
[----:B------:R-:W-:Y:S02]  /*c010*/  LOP3.LUT R111, R44, 0xffff, RZ, 0xc0, !PT ;  /* 0x0000ffff2c6f7812 */ /* 0x000fe400078ec0ff */
[--C-:B------:R-:W-:Y:S02]  /*c020*/  PRMT R47, R97, 0x3340, R0.reuse ;  /* 0x00003340612f7816 */ /* 0x100fe40000000000 */
[----:B------:R-:W-:Y:S02]  /*c030*/  PRMT R53, R107, 0x3340, R0 ;  /* 0x000033406b357816 */ /* 0x000fe40000000000 */
[----:B------:R-:W-:-:S02]  /*c040*/  PRMT R38, R76, 0x3340, R93 ;  /* 0x000033404c267816 */ /* 0x000fc4000000005d */
[----:B------:R-:W-:Y:S02]  /*c050*/  PRMT R40, R64, 0x3340, R101 ;  /* 0x0000334040287816 */ /* 0x000fe40000000065 */
[----:B------:R-:W-:Y:S02]  /*c060*/  PRMT R55, R113, 0x3340, R0 ;  /* 0x0000334071377816 */ /* 0x000fe40000000000 */
[----:B------:R-:W-:Y:S02]  /*c070*/  PRMT R42, R70, 0x3340, R111 ;  /* 0x00003340462a7816 */ /* 0x000fe4000000006f */
[----:B------:R-:W-:Y:S01]  /*c080*/  PRMT R99, R38, 0x5410, R47 ;  /* 0x0000541026637816 */ /* 0x000fe2000000002f */
[----:B------:R-:W-:Y:S01]  /*c090*/  IMAD R47, R12, 0x8, R45 ;  /* 0x000000080c2f7824 */ /* 0x000fe200078e022d */
[----:B------:R-:W-:Y:S02]  /*c0a0*/  PRMT R105, R40, 0x5410, R53 ;  /* 0x0000541028697816 */ /* 0x000fe40000000035 */
[----:B------:R-:W-:Y:S01]  /*c0b0*/  SHF.R.U32.HI R38, RZ, 0x8, R56 ;  /* 0x00000008ff267819 */ /* 0x000fe20000011638 */
[----:B------:R-:W-:Y:S01]  /*c0c0*/  IMAD R53, R12, 0x8, R47 ;  /* 0x000000080c357824 */ /* 0x000fe200078e022f */
[----:B------:R-:W-:-:S02]  /*c0d0*/  SHF.R.U32.HI R40, RZ, 0x8, R83 ;  /* 0x00000008ff287819 */ /* 0x000fc40000011653 */
[----:B------:R-:W-:Y:S02]  /*c0e0*/  PRMT R109, R42, 0x5410, R55 ;  /* 0x000054102a6d7816 */ /* 0x000fe40000000037 */
[----:B------:R-:W-:Y:S02]  /*c0f0*/  SHF.R.U32.HI R42, RZ, 0x8, R63 ;  /* 0x00000008ff2a7819 */ /* 0x000fe4000001163f */
[----:B------:R-:W-:Y:S02]  /*c100*/  LOP3.LUT R40, R40, 0xffff, RZ, 0xc0, !PT ;  /* 0x0000ffff28287812 */ /* 0x000fe400078ec0ff */
[----:B------:R-:W-:Y:S02]  /*c110*/  LOP3.LUT R55, R38, 0xffff, RZ, 0xc0, !PT ;  /* 0x0000ffff26377812 */ /* 0x000fe400078ec0ff */
[----:B------:R-:W-:Y:S02]  /*c120*/  SHF.R.U32.HI R44, RZ, 0x8, R71 ;  /* 0x00000008ff2c7819 */ /* 0x000fe40000011647 */
[----:B------:R-:W-:-:S02]  /*c130*/  SHF.R.U32.HI R46, RZ, 0x8, R62 ;  /* 0x00000008ff2e7819 */ /* 0x000fc4000001163e */
[----:B------:R-:W-:Y:S02]  /*c140*/  LOP3.LUT R57, R42, 0xffff, RZ, 0xc0, !PT ;  /* 0x0000ffff2a397812 */ /* 0x000fe400078ec0ff */
[----:B------:R-:W-:Y:S01]  /*c150*/  PRMT R50, R55, 0x3340, R40 ;  /* 0x0000334037327816 */ /* 0x000fe20000000028 */
[----:B------:R-:W-:Y:S01]  /*c160*/  IMAD R55, R12, 0x8, R53 ;  /* 0x000000080c377824 */ /* 0x000fe200078e0235 */
[----:B------:R-:W-:Y:S02]  /*c170*/  LOP3.LUT R46, R46, 0xffff, RZ, 0xc0, !PT ;  /* 0x0000ffff2e2e7812 */ /* 0x000fe400078ec0ff */
[----:B------:R-:W-:Y:S02]  /*c180*/  LOP3.LUT R59, R44, 0xffff, RZ, 0xc0, !PT ;  /* 0x0000ffff2c3b7812 */ /* 0x000fe400078ec0ff */
[----:B------:R-:W-:Y:S02]  /*c190*/  SHF.R.U32.HI R42, RZ, 0x8, R60 ;  /* 0x00000008ff2a7819 */ /* 0x000fe4000001163c */
[----:B------:R-:W-:-:S02]  /*c1a0*/  SHF.R.U32.HI R40, RZ, 0x8, R61 ;  /* 0x00000008ff287819 */ /* 0x000fc4000001163d */
[----:B------:R-:W-:Y:S02]  /*c1b0*/  SHF.R.U32.HI R38, RZ, 0x8, R89 ;  /* 0x00000008ff267819 */ /* 0x000fe40000011659 */
[----:B------:R-:W-:Y:S02]  /*c1c0*/  PRMT R54, R59, 0x3340, R46 ;  /* 0x000033403b367816 */ /* 0x000fe4000000002e */
[----:B------:R-:W-:Y:S02]  /*c1d0*/  SHF.R.U32.HI R44, RZ, 0x8, R85 ;  /* 0x00000008ff2c7819 */ /* 0x000fe40000011655 */
[----:B------:R-:W-:Y:S02]  /*c1e0*/  LOP3.LUT R42, R42, 0xffff, RZ, 0xc0, !PT ;  /* 0x0000ffff2a2a7812 */ /* 0x000fe400078ec0ff */
[----:B------:R-:W-:Y:S02]  /*c1f0*/  LOP3.LUT R61, R40, 0xffff, RZ, 0xc0, !PT ;  /* 0x0000ffff283d7812 */ /* 0x000fe400078ec0ff */
[----:B------:R-:W-:Y:S01]  /*c200*/  PRMT R83, R57, 0x3340, R0 ;  /* 0x0000334039537816 */ /* 0x000fe20000000000 */
[----:B------:R-:W-:Y:S01]  /*c210*/  IMAD R57, R12, 0x8, R55 ;  /* 0x000000080c397824 */ /* 0x000fe200078e0237 */
[----:B------:R-:W-:-:S02]  /*c220*/  LOP3.LUT R59, R38, 0xffff, RZ, 0xc0, !PT ;  /* 0x0000ffff263b7812 */ /* 0x000fc400078ec0ff */
[----:B------:R-:W-:Y:S02]  /*c230*/  LOP3.LUT R63, R44, 0xffff, RZ, 0xc0, !PT ;  /* 0x0000ffff2c3f7812 */ /* 0x000fe400078ec0ff */
[----:B------:R-:W-:Y:S02]  /*c240*/  PRMT R56, R61, 0x3340, R42 ;  /* 0x000033403d387816 */ /* 0x000fe4000000002a */
[----:B------:R-:W-:Y:S01]  /*c250*/  PRMT R85, R59, 0x3340, R0 ;  /* 0x000033403b557816 */ /* 0x000fe20000000000 */
[C---:B------:R-:W-:Y:S01]  /*c260*/  IMAD R59, R12.reuse, 0x8, R57 ;  /* 0x000000080c3b7824 */ /* 0x040fe200078e0239 */
[----:B------:R-:W-:Y:S02]  /*c270*/  SHF.R.U32.HI R42, RZ, 0x8, R68 ;  /* 0x00000008ff2a7819 */ /* 0x000fe40000011644 */
[----:B------:R-:W-:Y:S01]  /*c280*/  SHF.R.U32.HI R44, RZ, 0x8, R91 ;  /* 0x00000008ff2c7819 */ /* 0x000fe2000001165b */
[----:B------:R-:W-:Y:S01]  /*c290*/  IMAD R61, R12, 0x8, R59 ;  /* 0x000000080c3d7824 */ /* 0x000fe200078e023b */
[----:B------:R-:W-:-:S02]  /*c2a0*/  SHF.R.U32.HI R38, RZ, 0x8, R58 ;  /* 0x00000008ff267819 */ /* 0x000fc4000001163a */
[----:B------:R-:W-:Y:S02]  /*c2b0*/  SHF.R.U32.HI R40, RZ, 0x8, R81 ;  /* 0x00000008ff287819 */ /* 0x000fe40000011651 */
[----:B------:R-:W-:Y:S02]  /*c2c0*/  PRMT R89, R63, 0x3340, R0 ;  /* 0x000033403f597816 */ /* 0x000fe40000000000 */
[----:B------:R-:W-:Y:S02]  /*c2d0*/  SHF.R.U32.HI R46, RZ, 0x8, R103 ;  /* 0x00000008ff2e7819 */ /* 0x000fe40000011667 */
[----:B------:R-:W-:Y:S02]  /*c2e0*/  LOP3.LUT R44, R44, 0xffff, RZ, 0xc0, !PT ;  /* 0x0000ffff2c2c7812 */ /* 0x000fe400078ec0ff */
[----:B------:R-:W-:Y:S02]  /*c2f0*/  LOP3.LUT R63, R42, 0xffff, RZ, 0xc0, !PT ;  /* 0x0000ffff2a3f7812 */ /* 0x000fe400078ec0ff */
[----:B------:R-:W-:-:S02]  /*c300*/  LOP3.LUT R40, R40, 0xffff, RZ, 0xc0, !PT ;  /* 0x0000ffff28287812 */ /* 0x000fc400078ec0ff */
[----:B------:R-:W-:Y:S02]  /*c310*/  LOP3.LUT R67, R38, 0xffff, RZ, 0xc0, !PT ;  /* 0x0000ffff26437812 */ /* 0x000fe400078ec0ff */
[----:B------:R-:W-:Y:S02]  /*c320*/  LOP3.LUT R65, R46, 0xffff, RZ, 0xc0, !PT ;  /* 0x0000ffff2e417812 */ /* 0x000fe400078ec0ff */
[----:B------:R-:W-:Y:S01]  /*c330*/  PRMT R58, R63, 0x3340, R44 ;  /* 0x000033403f3a7816 */ /* 0x000fe2000000002c */
[C---:B------:R-:W-:Y:S01]  /*c340*/  IMAD R63, R12.reuse, 0x8, R61 ;  /* 0x000000080c3f7824 */ /* 0x040fe200078e023d */
[----:B------:R-:W-:Y:S02]  /*c350*/  SHF.R.U32.HI R38, RZ, 0x8, R69 ;  /* 0x00000008ff267819 */ /* 0x000fe40000011645 */
[----:B------:R-:W-:Y:S01]  /*c360*/  PRMT R60, R67, 0x3340, R40 ;  /* 0x00003340433c7816 */ /* 0x000fe20000000028 */
[----:B------:R-:W-:Y:S01]  /*c370*/  IMAD R67, R12, 0x8, R63 ;  /* 0x000000080c437824 */ /* 0x000fe200078e023f */
[----:B------:R-:W-:-:S02]  /*c380*/  PRMT R91, R65, 0x3340, R0 ;  /* 0x00003340415b7816 */ /* 0x000fc40000000000 */
[----:B------:R-:W-:Y:S02]  /*c390*/  SHF.R.U32.HI R42, RZ, 0x8, R93 ;  /* 0x00000008ff2a7819 */ /* 0x000fe4000001165d */
[----:B------:R-:W-:Y:S02]  /*c3a0*/  SHF.R.U32.HI R40, RZ, 0x8, R76 ;  /* 0x00000008ff287819 */ /* 0x000fe4000001164c */
[----:B------:R-:W-:Y:S02]  /*c3b0*/  SHF.R.U32.HI R44, RZ, 0x8, R97 ;  /* 0x00000008ff2c7819 */ /* 0x000fe40000011661 */
[----:B------:R-:W-:Y:S02]  /*c3c0*/  LOP3.LUT R65, R38, 0xffff, RZ, 0xc0, !PT ;  /* 0x0000ffff26417812 */ /* 0x000fe400078ec0ff */
[----:B------:R-:W-:Y:S02]  /*c3d0*/  LOP3.LUT R42, R42, 0xffff, RZ, 0xc0, !PT ;  /* 0x0000ffff2a2a7812 */ /* 0x000fe400078ec0ff */
[----:B------:R-:W-:-:S02]  /*c3e0*/  LOP3.LUT R69, R40, 0xffff, RZ, 0xc0, !PT ;  /* 0x0000ffff28457812 */ /* 0x000fc400078ec0ff */
[----:B------:R-:W-:Y:S02]  /*c3f0*/  LOP3.LUT R71, R44, 0xffff, RZ, 0xc0, !PT ;  /* 0x0000ffff2c477812 */ /* 0x000fe400078ec0ff */
[----:B------:R-:W-:Y:S01]  /*c400*/  PRMT R97, R65, 0x3340, R0 ;  /* 0x0000334041617816 */ /* 0x000fe20000000000 */
[C---:B------:R-:W-:Y:S01]  /*c410*/  IMAD R65, R12.reuse, 0x8, R67 ;  /* 0x000000080c417824 */ /* 0x040fe200078e0243 */
[----:B------:R-:W-:Y:S02]  /*c420*/  SHF.R.U32.HI R38, RZ, 0x8, R64 ;  /* 0x00000008ff267819 */ /* 0x000fe40000011640 */
[----:B------:R-:W-:Y:S02]  /*c430*/  SHF.R.U32.HI R40, RZ, 0x8, R101 ;  /* 0x00000008ff287819 */ /* 0x000fe40000011665 */
[----:B------:R-:W-:Y:S02]  /*c440*/  PRMT R62, R69, 0x3340, R42 ;  /* 0x00003340453e7816 */ /* 0x000fe4000000002a */
[----:B------:R-:W-:Y:S01]  /*c450*/  PRMT R103, R71, 0x3340, R0 ;  /* 0x0000334047677816 */ /* 0x000fe20000000000 */
[----:B------:R-:W-:Y:S01]  /*c460*/  IMAD R71, R12, 0x8, R65 ;  /* 0x000000080c477824 */ /* 0x000fe200078e0241 */
[----:B------:R-:W-:-:S02]  /*c470*/  LOP3.LUT R40, R40, 0xffff, RZ, 0xc0, !PT ;  /* 0x0000ffff28287812 */ /* 0x000fc400078ec0ff */
[----:B------:R-:W-:Y:S02]  /*c480*/  LOP3.LUT R69, R38, 0xffff, RZ, 0xc0, !PT ;  /* 0x0000ffff26457812 */ /* 0x000fe400078ec0ff */
[----:B------:R-:W-:Y:S02]  /*c490*/  LOP3.LUT R38, R34, 0xffff, RZ, 0xc0, !PT ;  /* 0x0000ffff22267812 */ /* 0x000fe400078ec0ff */
[----:B------:R-:W-:Y:S01]  /*c4a0*/  PRMT R40, R69, 0x3340, R40 ;  /* 0x0000334045287816 */ /* 0x000fe20000000028 */
[----:B------:R-:W-:Y:S01]  /*c4b0*/  IMAD R69, R12, 0x8, R71 ;  /* 0x000000080c457824 */ /* 0x000fe200078e0247 */
[----:B------:R-:W-:Y:S02]  /*c4c0*/  SHF.R.U32.HI R42, RZ, 0x8, R107 ;  /* 0x00000008ff2a7819 */ /* 0x000fe4000001166b */
[----:B------:R-:W-:Y:S02]  /*c4d0*/  LOP3.LUT R52, R52, 0xffff, RZ, 0xc0, !PT ;  /* 0x0000ffff34347812 */ /* 0x000fe400078ec0ff */
[----:B------:R-:W-:Y:S01]  /*c4e0*/  PRMT R80, R75, 0x4210, R38 ;  /* 0x000042104b507816 */ /* 0x000fe20000000026 */
[----:B------:R-:W-:Y:S01]  /*c4f0*/  IMAD R75, R12, 0x8, R69 ;  /* 0x000000080c4b7824 */ /* 0x000fe200078e0245 */
[----:B------:R-:W-:-:S02]  /*c500*/  SHF.R.U32.HI R44, RZ, 0x8, R70 ;  /* 0x00000008ff2c7819 */ /* 0x000fc40000011646 */
[----:B------:R-:W-:Y:S02]  /*c510*/  SHF.R.U32.HI R46, RZ, 0x8, R111 ;  /* 0x00000008ff2e7819 */ /* 0x000fe4000001166f */
[----:B------:R-:W-:Y:S02]  /*c520*/  LOP3.LUT R81, R42, 0xffff, RZ, 0xc0, !PT ;  /* 0x0000ffff2a517812 */ /* 0x000fe400078ec0ff */
[----:B------:R-:W-:Y:S02]  /*c530*/  LOP3.LUT R66, R66, 0xffff, RZ, 0xc0, !PT ;  /* 0x0000ffff42427812 */ /* 0x000fe400078ec0ff */
[----:B------:R-:W-:Y:S01]  /*c540*/  PRMT R86, R77, 0x4210, R52 ;  /* 0x000042104d567816 */ /* 0x000fe20000000034 */
[----:B------:R-:W-:Y:S01]  /*c550*/  IMAD R77, R12, 0x8, R75 ;  /* 0x000000080c4d7824 */ /* 0x000fe200078e024b */
[----:B------:R-:W-:Y:S02]  /*c560*/  LOP3.LUT R46, R46, 0xffff, RZ, 0xc0, !PT ;  /* 0x0000ffff2e2e7812 */ /* 0x000fe400078ec0ff */
[----:B------:R-:W-:-:S02]  /*c570*/  LOP3.LUT R93, R44, 0xffff, RZ, 0xc0, !PT ;  /* 0x0000ffff2c5d7812 */ /* 0x000fc400078ec0ff */
[----:B------:R-:W-:Y:S02]  /*c580*/  PRMT R107, R81, 0x3340, R0 ;  /* 0x00003340516b7816 */ /* 0x000fe40000000000 */
[----:B------:R-:W-:Y:S02]  /*c590*/  SHF.R.U32.HI R34, RZ, 0x8, R113 ;  /* 0x00000008ff227819 */ /* 0x000fe40000011671 */
[----:B------:R-:W-:Y:S01]  /*c5a0*/  PRMT R81, R79, 0x4210, R66 ;  /* 0x000042104f517816 */ /* 0x000fe20000000042 */
[----:B------:R-:W-:Y:S01]  /*c5b0*/  BAR.SYNC.DEFER_BLOCKING 0x0 ;  /* 0x0000000000007b1d */ /* 0x000fe20000010000 */
[----:B------:R-:W-:Y:S01]  /*c5c0*/  IMAD R79, R12, 0x8, R77 ;  /* 0x000000080c4f7824 */ /* 0x000fe200078e024d */
[----:B------:R-:W-:Y:S02]  /*c5d0*/  PRMT R46, R93, 0x3340, R46 ;  /* 0x000033405d2e7816 */ /* 0x000fe4000000002e */
[----:B------:R-:W-:Y:S01]  /*c5e0*/  LOP3.LUT R93, R34, 0xffff, RZ, 0xc0, !PT ;  /* 0x0000ffff225d7812 */ /* 0x000fe200078ec0ff */
[----:B------:R-:W-:Y:S01]  /*c5f0*/  IMAD.IADD R34, R14, 0x1, -R73 ;  /* 0x000000010e227824 */ /* 0x000fe200078e0a49 */
[----:B------:R-:W-:Y:S01]  /*c600*/  LOP3.LUT R48, R48, 0xffff, RZ, 0xc0, !PT ;  /* 0x0000ffff30307812 */ /* 0x000fe200078ec0ff */
[----:B------:R-:W-:Y:S01]  /*c610*/  IMAD R73, R12, 0x8, R79 ;  /* 0x000000080c497824 */ /* 0x000fe200078e024f */
[----:B------:R-:W-:Y:S01]  /*c620*/  PRMT R83, R50, 0x5410, R83 ;  /* 0x0000541032537816 */ /* 0x000fe20000000053 */
[----:B------:R-:W-:Y:S01]  /*c630*/  FADD R34, R34, -1 ;  /* 0xbf80000022227421 */ /* 0x000fe20000000000 */
[----:B------:R-:W-:-:S02]  /*c640*/  PRMT R87, R87, 0x4210, R48 ;  /* 0x0000421057577816 */ /* 0x000fc40000000030 */
[----:B------:R-:W-:Y:S02]  /*c650*/  PRMT R92, R83, 0x5210, R38 ;  /* 0x00005210535c7816 */ /* 0x000fe40000000026 */
[----:B------:R-:W-:Y:S02]  /*c660*/  PRMT R89, R56, 0x5410, R89 ;  /* 0x0000541038597816 */ /* 0x000fe40000000059 */
[----:B------:R-:W-:Y:S02]  /*c670*/  PRMT R91, R58, 0x5410, R91 ;  /* 0x000054103a5b7816 */ /* 0x000fe4000000005b */
[----:B------:R-:W-:Y:S02]  /*c680*/  PRMT R96, R89, 0x5210, R52 ;  /* 0x0000521059607816 */ /* 0x000fe40000000034 */
[----:B------:R-:W-:Y:S02]  /*c690*/  PRMT R101, R60, 0x5410, R97 ;  /* 0x000054103c657816 */ /* 0x000fe40000000061 */
[----:B------:R-:W-:Y:S01]  /*c6a0*/  PRMT R97, R91, 0x5210, R48 ;  /* 0x000052105b617816 */ /* 0x000fe20000000030 */
[----:B------:R0:W-:Y:S01]  /*c6b0*/  STS.64 [R10+UR13], R80 ;  /* 0x000000500a007988 */ /* 0x0001e20008000a0d */
[----:B------:R-:W-:-:S02]  /*c6c0*/  LOP3.LUT R28, R28, 0xffff, RZ, 0xc0, !PT ;  /* 0x0000ffff1c1c7812 */ /* 0x000fc400078ec0ff */
[----:B------:R-:W-:Y:S01]  /*c6d0*/  PRMT R111, R93, 0x3340, R0 ;  /* 0x000033405d6f7816 */ /* 0x000fe20000000000 */
[----:B------:R2:W-:Y:S01]  /*c6e0*/  STS.64 [R10+UR13+0x80], R86 ;  /* 0x000080560a007988 */ /* 0x0005e20008000a0d */
[--C-:B------:R-:W-:Y:S02]  /*c6f0*/  PRMT R98, R95, 0x4210, R28.reuse ;  /* 0x000042105f627816 */ /* 0x100fe4000000001c */
[----:B------:R-:W-:Y:S01]  /*c700*/  PRMT R93, R54, 0x5410, R85 ;  /* 0x00005410365d7816 */ /* 0x000fe20000000055 */
[----:B------:R-:W-:Y:S01]  /*c710*/  STS.64 [R10+UR13+0x180], R96 ;  /* 0x000180600a007988 */ /* 0x000fe20008000a0d */
[----:B------:R-:W-:Y:S01]  /*c720*/  PRMT R103, R62, 0x5410, R103 ;  /* 0x000054103e677816 */ /* 0x000fe20000000067 */
[-C--:B------:R-:W-:Y:S01]  /*c730*/  FFMA.FTZ R85, R34, R117.reuse, -0.16845393180847167969 ;  /* 0xbe2c7f3022557423 */ /* 0x080fe20000010075 */
[----:B------:R-:W-:Y:S01]  /*c740*/  LOP3.LUT R30, R30, 0xffff, RZ, 0xc0, !PT ;  /* 0x0000ffff1e1e7812 */ /* 0x000fe200078ec0ff */
[C---:B0-----:R-:W-:Y:S01]  /*c750*/  IMAD R81, R12.reuse, 0x8, R73 ;  /* 0x000000080c517824 */ /* 0x041fe200078e0249 */
[----:B------:R-:W-:Y:S01]  /*c760*/  PRMT R106, R101, 0x5210, R28 ;  /* 0x00005210656a7816 */ /* 0x000fe2000000001c */
[----:B------:R-:W-:Y:S01]  /*c770*/  FADD R28, R49, -1 ;  /* 0xbf800000311c7421 */ /* 0x000fe20000000000 */
[----:B------:R-:W-:Y:S01]  /*c780*/  PRMT R93, R93, 0x5210, R66 ;  /* 0x000052105d5d7816 */ /* 0x000fe20000000042 */
[----:B------:R-:W-:Y:S01]  /*c790*/  IMAD R83, R12, 0x8, R81 ;  /* 0x000000080c537824 */ /* 0x000fe200078e0251 */
[----:B------:R-:W-:Y:S01]  /*c7a0*/  PRMT R113, R40, 0x5410, R107 ;  /* 0x0000541028717816 */ /* 0x000fe2000000006b */
[----:B------:R-:W-:Y:S01]  /*c7b0*/  FFMA.FTZ R49, R26, R117, -0.16845393180847167969 ;  /* 0xbe2c7f301a317423 */ /* 0x000fe20000010075 */
[--C-:B------:R-:W-:Y:S01]  /*c7c0*/  PRMT R107, R103, 0x5210, R30.reuse ;  /* 0x00005210676b7816 */ /* 0x100fe2000000001e */
[----:B--2---:R-:W-:Y:S01]  /*c7d0*/  IMAD R87, R12, 0x8, R83 ;  /* 0x000000080c577824 */ /* 0x004fe200078e0253 */
[----:B------:R-:W-:Y:S01]  /*c7e0*/  LOP3.LUT R32, R32, 0xffff, RZ, 0xc0, !PT ;  /* 0x0000ffff20207812 */ /* 0x000fe200078ec0ff */
[----:B------:R0:W-:Y:S01]  /*c7f0*/  STS.64 [R10+UR13+0x100], R92 ;  /* 0x0001005c0a007988 */ /* 0x0001e20008000a0d */
[----:B------:R-:W-:Y:S01]  /*c800*/  PRMT R99, R99, 0x4210, R30 ;  /* 0x0000421063637816 */ /* 0x000fe2000000001e */
[----:B------:R-:W-:Y:S01]  /*c810*/  IMAD R89, R12, 0x8, R87 ;  /* 0x000000080c597824 */ /* 0x000fe200078e0257 */
[----:B------:R-:W-:Y:S01]  /*c820*/  LOP3.LUT R30, R10, 0x40, RZ, 0x3c, !PT ;  /* 0x000000400a1e7812 */ /* 0x000fe200078e3cff */
[----:B------:R-:W-:Y:S01]  /*c830*/  FFMA.FTZ R49, R26, R49, 0.1716887056827545166 ;  /* 0x3e2fcf2a1a317423 */ /* 0x000fe20000010031 */
[----:B------:R-:W-:Y:S01]  /*c840*/  LOP3.LUT R36, R36, 0xffff, RZ, 0xc0, !PT ;  /* 0x0000ffff24247812 */ /* 0x000fe200078ec0ff */
[----:B------:R-:W-:Y:S01]  /*c850*/  IMAD R91, R12, 0x8, R89 ;  /* 0x000000080c5b7824 */ /* 0x000fe200078e0259 */
[----:B------:R-:W-:Y:S01]  /*c860*/  PRMT R115, R46, 0x5410, R111 ;  /* 0x000054102e737816 */ /* 0x000fe2000000006f */
[----:B------:R2:W-:Y:S01]  /*c870*/  STS.64 [R30+UR13+0x2100], R106 ;  /* 0x0021006a1e007988 */ /* 0x0005e20008000a0d */
[----:B------:R-:W-:Y:S01]  /*c880*/  FFMA.FTZ R85, R34, R85, 0.1716887056827545166 ;  /* 0x3e2fcf2a22557423 */ /* 0x000fe20000010055 */
[----:B------:R-:W-:-:S02]  /*c890*/  IMAD R95, R12, 0x8, R91 ;  /* 0x000000080c5f7824 */ /* 0x000fc400078e025b */
[----:B------:R-:W-:Y:S01]  /*c8a0*/  FFMA.FTZ R49, R26, R49, -0.17900948226451873779 ;  /* 0xbe374e431a317423 */ /* 0x000fe20000010031 */
[----:B0-----:R-:W-:Y:S01]  /*c8b0*/  PRMT R92, R105, 0x4210, R32 ;  /* 0x00004210695c7816 */ /* 0x001fe20000000020 */
[----:B------:R-:W-:Y:S01]  /*c8c0*/  FFMA.FTZ R10, R51, R117, -0.16845393180847167969 ;  /* 0xbe2c7f30330a7423 */ /* 0x000fe20000010075 */
[----:B------:R-:W-:Y:S01]  /*c8d0*/  IMAD R97, R12, 0x8, R95 ;  /* 0x000000080c617824 */ /* 0x000fe200078e025f */
[----:B------:R-:W-:Y:S01]  /*c8e0*/  PRMT R93, R109, 0x4210, R36 ;  /* 0x000042106d5d7816 */ /* 0x000fe20000000024 */
[----:B------:R-:W-:Y:S01]  /*c8f0*/  FFMA.FTZ R85, R34, R85, -0.17900948226451873779 ;  /* 0xbe374e4322557423 */ /* 0x000fe20000010055 */
[C---:B------:R-:W-:Y:S01]  /*c900*/  FFMA.FTZ R10, R51.reuse, R10, 0.1716887056827545166 ;  /* 0x3e2fcf2a330a7423 */ /* 0x040fe2000001000a */
[----:B------:R-:W-:Y:S02]  /*c910*/  IMAD R101, R12, 0x8, R97 ;  /* 0x000000080c657824 */ /* 0x000fe400078e0261 */
[----:B------:R-:W-:Y:S01]  /*c920*/  FFMA.FTZ R49, R26, R49, 0.20512372255325317383 ;  /* 0x3e520bf41a317423 */ /* 0x000fe20000010031 */
[----:B------:R0:W-:Y:S01]  /*c930*/  STS.64 [R30+UR13+0x2080], R92 ;  /* 0x0020805c1e007988 */ /* 0x0001e20008000a0d */
[----:B------:R-:W-:Y:S01]  /*c940*/  FFMA.FTZ R10, R51, R10, -0.17900948226451873779 ;  /* 0xbe374e43330a7423 */ /* 0x000fe2000001000a */
[----:B------:R-:W-:-:S02]  /*c950*/  IMAD R103, R12, 0x8, R101 ;  /* 0x000000080c677824 */ /* 0x000fc400078e0265 */
[----:B------:R-:W-:Y:S01]  /*c960*/  FFMA.FTZ R85, R34, R85, 0.20512372255325317383 ;  /* 0x3e520bf422557423 */ /* 0x000fe20000010055 */
[----:B------:R-:W-:Y:S01]  /*c970*/  FFMA.FTZ R49, R26, R49, -0.24046532809734344482 ;  /* 0xbe763c8b1a317423 */ /* 0x000fe20000010031 */
[C---:B------:R-:W-:Y:S01]  /*c980*/  FFMA.FTZ R10, R51.reuse, R10, 0.20512372255325317383 ;  /* 0x3e520bf4330a7423 */ /* 0x040fe2000001000a */
[----:B------:R-:W-:Y:S02]  /*c990*/  IMAD R105, R12, 0x8, R103 ;  /* 0x000000080c697824 */ /* 0x000fe400078e0267 */
[----:B------:R-:W-:Y:S01]  /*c9a0*/  FFMA.FTZ R85, R34, R85, -0.24046532809734344482 ;  /* 0xbe763c8b22557423 */ /* 0x000fe20000010055 */
[----:B------:R-:W-:Y:S01]  /*c9b0*/  FFMA.FTZ R49, R26, R49, 0.28857114911079406738 ;  /* 0x3e93bf991a317423 */ /* 0x000fe20000010031 */
[C---:B------:R-:W-:Y:S01]  /*c9c0*/  FFMA.FTZ R10, R51.reuse, R10, -0.24046532809734344482 ;  /* 0xbe763c8b330a7423 */ /* 0x040fe2000001000a */
[----:B--2---:R-:W-:Y:S02]  /*c9d0*/  IMAD R107, R12, 0x8, R105 ;  /* 0x000000080c6b7824 */ /* 0x004fe400078e0269 */
[----:B------:R-:W-:Y:S01]  /*c9e0*/  FFMA.FTZ R85, R34, R85, 0.28857114911079406738 ;  /* 0x3e93bf9922557423 */ /* 0x000fe20000010055 */
[----:B0-----:R-:W-:Y:S01]  /*c9f0*/  FFMA.FTZ R93, R28, R117, -0.16845393180847167969 ;  /* 0xbe2c7f301c5d7423 */ /* 0x001fe20000010075 */
[----:B------:R-:W-:Y:S01]  /*ca00*/  FFMA.FTZ R10, R51, R10, 0.28857114911079406738 ;  /* 0x3e93bf99330a7423 */ /* 0x000fe2000001000a */
[----:B------:R-:W-:-:S02]  /*ca10*/  IMAD R109, R12, 0x8, R107 ;  /* 0x000000080c6d7824 */ /* 0x000fc400078e026b */
[----:B------:R-:W-:Y:S01]  /*ca20*/  FFMA.FTZ R49, R26, R49, -0.36067417263984680176 ;  /* 0xbeb8aa491a317423 */ /* 0x000fe20000010031 */
[----:B------:R-:W-:Y:S01]  /*ca30*/  FFMA.FTZ R93, R28, R93, 0.1716887056827545166 ;  /* 0x3e2fcf2a1c5d7423 */ /* 0x000fe2000001005d */
[----:B------:R-:W-:Y:S01]  /*ca40*/  FFMA.FTZ R85, R34, R85, -0.36067417263984680176 ;  /* 0xbeb8aa4922557423 */ /* 0x000fe20000010055 */
[----:B------:R-:W-:Y:S02]  /*ca50*/  IMAD R111, R12, 0x8, R109 ;  /* 0x000000080c6f7824 */ /* 0x000fe400078e026d */
[C---:B------:R-:W-:Y:S01]  /*ca60*/  FFMA.FTZ R10, R51.reuse, R10, -0.36067417263984680176 ;  /* 0xbeb8aa49330a7423 */ /* 0x040fe2000001000a */
[----:B------:R-:W-:Y:S01]  /*ca70*/  FFMA.FTZ R93, R28, R93, -0.17900948226451873779 ;  /* 0xbe374e431c5d7423 */ /* 0x000fe2000001005d */
[----:B------:R-:W-:Y:S01]  /*ca80*/  FFMA.FTZ R49, R26, R49, 0.48089820146560668945 ;  /* 0x3ef6384a1a317423 */ /* 0x000fe20000010031 */
[----:B------:R-:W-:Y:S02]  /*ca90*/  IMAD R117, R12, 0x8, R111 ;  /* 0x000000080c757824 */ /* 0x000fe400078e026f */
[----:B------:R-:W-:Y:S01]  /*caa0*/  FFMA.FTZ R85, R34, R85, 0.48089820146560668945 ;  /* 0x3ef6384a22557423 */ /* 0x000fe20000010055 */
[----:B------:R-:W-:Y:S01]  /*cab0*/  FFMA.FTZ R93, R28, R93, 0.20512372255325317383 ;  /* 0x3e520bf41c5d7423 */ /* 0x000fe2000001005d */
[----:B------:R-:W-:Y:S01]  /*cac0*/  FFMA.FTZ R10, R51, R10, 0.48089820146560668945 ;  /* 0x3ef6384a330a7423 */ /* 0x000fe2000001000a */
[----:B------:R-:W-:-:S02]  /*cad0*/  IMAD R119, R12, 0x8, R117 ;  /* 0x000000080c777824 */ /* 0x000fc400078e0275 */
[----:B------:R-:W-:Y:S01]  /*cae0*/  FFMA.FTZ R49, R26, R49, -0.72134751081466674805 ;  /* 0xbf38aa3b1a317423 */ /* 0x000fe20000010031 */
[----:B------:R-:W-:Y:S01]  /*caf0*/  FFMA.FTZ R93, R28, R93, -0.24046532809734344482 ;  /* 0xbe763c8b1c5d7423 */ /* 0x000fe2000001005d */
[----:B------:R0:W-:Y:S01]  /*cb00*/  STS.64 [R30+UR13+0x2000], R98 ;  /* 0x002000621e007988 */ /* 0x0001e20008000a0d */
[----:B------:R-:W-:Y:S02]  /*cb10*/  IMAD R123, R12, 0x8, R119 ;  /* 0x000000080c7b7824 */ /* 0x000fe400078e0277 */
[----:B------:R-:W-:Y:S01]  /*cb20*/  FFMA.FTZ R85, R34, R85, -0.72134751081466674805 ;  /* 0xbf38aa3b22557423 */ /* 0x000fe20000010055 */
[----:B------:R-:W-:Y:S01]  /*cb30*/  FFMA.FTZ R93, R28, R93, 0.28857114911079406738 ;  /* 0x3e93bf991c5d7423 */ /* 0x000fe2000001005d */
[----:B------:R-:W-:Y:S01]  /*cb40*/  FFMA.FTZ R10, R51, R10, -0.72134751081466674805 ;  /* 0xbf38aa3b330a7423 */ /* 0x000fe2000001000a */
[----:B------:R-:W-:Y:S02]  /*cb50*/  IMAD R125, R12, 0x8, R123 ;  /* 0x000000080c7d7824 */ /* 0x000fe400078e027b */
[----:B------:R-:W-:Y:S01]  /*cb60*/  FMUL R49, R26, R49 ;  /* 0x000000311a317220 */ /* 0x000fe20000400000 */
[----:B------:R-:W-:Y:S01]  /*cb70*/  ISETP.GE.U32.AND P1, PT, R14, 0x7f800000, PT ;  /* 0x7f8000000e00780c */ /* 0x000fe20003f26070 */
[----:B------:R-:W-:Y:S01]  /*cb80*/  FMUL R85, R34, R85 ;  /* 0x0000005522557220 */ /* 0x000fe20000400000 */
[----:B------:R-:W-:Y:S01]  /*cb90*/  IMAD R133, R12, 0x8, R125 ;  /* 0x000000080c857824 */ /* 0x000fe200078e027d */
[----:B------:R-:W-:Y:S01]  /*cba0*/  ISETP.GE.U32.AND P6, PT, R9, 0x7f800000, PT ;  /* 0x7f8000000900780c */ /* 0x000fe20003fc6070 */
[----:B------:R-:W-:Y:S01]  /*cbb0*/  FFMA.FTZ R93, R28, R93, -0.36067417263984680176 ;  /* 0xbeb8aa491c5d7423 */ /* 0x000fe2000001005d */
[----:B0-----:R-:W0:Y:S01]  /*cbc0*/  LDC.64 R98, c[0x0][0x398] ;  /* 0x0000e600ff627b82 */ /* 0x001e220000000a00 */
[----:B------:R-:W-:-:S02]  /*cbd0*/  IMAD R135, R12, 0x8, R133 ;  /* 0x000000080c877824 */ /* 0x000fc400078e0285 */
[C---:B------:R-:W-:Y:S01]  /*cbe0*/  FMUL R10, R51.reuse, R10 ;  /* 0x0000000a330a7220 */ /* 0x040fe20000400000 */
[----:B------:R-:W-:Y:S01]  /*cbf0*/  FMUL R49, R26, R49 ;  /* 0x000000311a317220 */ /* 0x000fe20000400000 */
[----:B------:R-:W-:Y:S01]  /*cc00*/  ISETP.GE.U32.AND P4, PT, R16, 0x7f800000, PT ;  /* 0x7f8000001000780c */ /* 0x000fe20003f86070 */
[----:B------:R-:W-:Y:S02]  /*cc10*/  IMAD R137, R12, 0x8, R135 ;  /* 0x000000080c897824 */ /* 0x000fe400078e0287 */
[----:B------:R-:W-:Y:S01]  /*cc20*/  FMUL R85, R34, R85 ;  /* 0x0000005522557220 */ /* 0x000fe20000400000 */
[----:B------:R-:W-:Y:S01]  /*cc30*/  FFMA.FTZ R93, R28, R93, 0.48089820146560668945 ;  /* 0x3ef6384a1c5d7423 */ /* 0x000fe2000001005d */
[----:B------:R-:W-:Y:S01]  /*cc40*/  FMUL R10, R51, R10 ;  /* 0x0000000a330a7220 */ /* 0x000fe20000400000 */
[----:B------:R-:W-:Y:S02]  /*cc50*/  IMAD R139, R12, 0x8, R137 ;  /* 0x000000080c8b7824 */ /* 0x000fe400078e0289 */
[----:B------:R-:W-:Y:S01]  /*cc60*/  FFMA.FTZ R49, R26, 1.4426950216293334961, R49 ;  /* 0x3fb8aa3b1a317823 */ /* 0x000fe20000010031 */
[----:B------:R-:W-:Y:S01]  /*cc70*/  FFMA.FTZ R85, R34, 1.4426950216293334961, R85 ;  /* 0x3fb8aa3b22557823 */ /* 0x000fe20000010055 */
[----:B------:R-:W-:Y:S01]  /*cc80*/  FFMA.FTZ R93, R28, R93, -0.72134751081466674805 ;  /* 0xbf38aa3b1c5d7423 */ /* 0x000fe2000001005d */
[----:B------:R-:W-:-:S02]  /*cc90*/  IMAD R141, R12, 0x8, R139 ;  /* 0x000000080c8d7824 */ /* 0x000fc400078e028b */
[----:B------:R-:W-:Y:S01]  /*cca0*/  FFMA.FTZ R51, R51, 1.4426950216293334961, R10 ;  /* 0x3fb8aa3b33337823 */ /* 0x000fe2000001000a */
[----:B------:R-:W-:Y:S01]  /*ccb0*/  FADD R80, R18, R49 ;  /* 0x0000003112507221 */ /* 0x000fe20000000000 */
[----:B------:R-:W-:Y:S01]  /*ccc0*/  ISETP.GE.U32.AND P5, PT, R8, 0x7f800000, PT ;  /* 0x7f8000000800780c */ /* 0x000fe20003fa6070 */
[----:B------:R-:W-:Y:S01]  /*ccd0*/  IMAD R143, R12, 0x8, R141 ;  /* 0x000000080c8f7824 */ /* 0x000fe200078e028d */
[----:B-1----:R-:W-:Y:S01]  /*cce0*/  LOP3.LUT R188, R188, 0x1f, R190, 0xf8, !PT ;  /* 0x0000001fbcbc7812 */ /* 0x002fe200078ef8be */
[----:B------:R-:W-:Y:S02]  /*ccf0*/  @P1 IMAD.MOV.U32 R49, RZ, RZ, 0x7f800000 ;  /* 0x7f800000ff311424 */ /* 0x000fe400078e00ff */
[----:B------:R-:W-:Y:S01]  /*cd00*/  FMUL R93, R28, R93 ;  /* 0x0000005d1c5d7220 */ /* 0x000fe20000400000 */
[----:B------:R-:W-:Y:S02]  /*cd10*/  IMAD R147, R12, 0x8, R143 ;  /* 0x000000080c937824 */ /* 0x000fe400078e028f */
[----:B------:R-:W-:Y:S01]  /*cd20*/  FADD R72, R20, R85 ;  /* 0x0000005514487221 */ /* 0x000fe20000000000 */
[----:B------:R-:W-:-:S02]  /*cd30*/  @P6 IMAD.MOV.U32 R10, RZ, RZ, 0x7f800000 ;  /* 0x7f800000ff0a6424 */ /* 0x000fc400078e00ff */
[----:B------:R-:W-:Y:S01]  /*cd40*/  @P1 FFMA.FTZ R72, R14, R49, +INF ;  /* 0x7f8000000e481423 */ /* 0x000fe20000010031 */
[----:B------:R-:W-:Y:S01]  /*cd50*/  IMAD R149, R12, 0x8, R147 ;  /* 0x000000080c957824 */ /* 0x000fe200078e0293 */
[C---:B------:R-:W-:Y:S01]  /*cd60*/  FSETP.NEU.AND P2, PT, R9.reuse, RZ, PT ;  /* 0x000000ff0900720b */ /* 0x040fe20003f4d000 */
[----:B------:R-:W-:Y:S01]  /*cd70*/  @P6 FFMA.FTZ R80, R9, R10, +INF ;  /* 0x7f80000009506423 */ /* 0x000fe2000001000a */
[----:B------:R-:W-:Y:S02]  /*cd80*/  @P4 IMAD.MOV.U32 R49, RZ, RZ, 0x7f800000 ;  /* 0x7f800000ff314424 */ /* 0x000fe400078e00ff */
[----:B------:R-:W-:Y:S01]  /*cd90*/  FMUL R93, R28, R93 ;  /* 0x0000005d1c5d7220 */ /* 0x000fe20000400000 */
[----:B------:R-:W-:Y:S02]  /*cda0*/  IMAD R155, R12, 0x8, R149 ;  /* 0x000000080c9b7824 */ /* 0x000fe400078e0295 */
[----:B------:R-:W-:Y:S01]  /*cdb0*/  FADD R85, R24, R51 ;  /* 0x0000003318557221 */ /* 0x000fe20000000000 */
[----:B------:R-:W-:-:S02]  /*cdc0*/  IMAD R9, R188, UR5, RZ ;  /* 0x00000005bc097c24 */ /* 0x000fc4000f8e02ff */
[----:B------:R-:W-:Y:S01]  /*cdd0*/  @P4 FFMA.FTZ R85, R16, R49, +INF ;  /* 0x7f80000010554423 */ /* 0x000fe20000010031 */
[----:B------:R-:W-:Y:S01]  /*cde0*/  IMAD R157, R12, 0x8, R155 ;  /* 0x000000080c9d7824 */ /* 0x000fe200078e029b */
[----:B------:R-:W-:Y:S01]  /*cdf0*/  USHF.R.S32.HI UR5, URZ, 0x1f, UR4 ;  /* 0x0000001fff057899 */ /* 0x000fe20008011404 */
[----:B------:R-:W-:Y:S01]  /*ce00*/  FFMA.FTZ R93, R28, 1.4426950216293334961, R93 ;  /* 0x3fb8aa3b1c5d7823 */ /* 0x000fe2000001005d */
[----:B0-----:R-:W-:Y:S01]  /*ce10*/  IADD3 R140, P4, P6, R9, UR4, R98 ;  /* 0x00000004098c7c10 */ /* 0x001fe2000fe9e062 */
[----:B------:R-:W-:Y:S01]  /*ce20*/  IMAD R159, R12, 0x8, R157 ;  /* 0x000000080c9f7824 */ /* 0x000fe200078e029d */
[----:B------:R-:W-:Y:S01]  /*ce30*/  SHF.R.S32.HI R10, RZ, 0x1f, R9 ;  /* 0x0000001fff0a7819 */ /* 0x000fe20000011409 */
[----:B------:R-:W-:Y:S02]  /*ce40*/  @P5 IMAD.MOV.U32 R51, RZ, RZ, 0x7f800000 ;  /* 0x7f800000ff335424 */ /* 0x000fe400078e00ff */
[----:B------:R-:W-:Y:S01]  /*ce50*/  FADD R84, R22, R93 ;  /* 0x0000005d16547221 */ /* 0x000fe20000000000 */
[----:B------:R-:W-:Y:S01]  /*ce60*/  IMAD R161, R12, 0x8, R159 ;  /* 0x000000080ca17824 */ /* 0x000fe200078e029f */
[----:B------:R-:W-:Y:S01]  /*ce70*/  IADD3.X R162, PT, PT, R10, UR5, R99, P4, P6 ;  /* 0x000000050aa27c10 */ /* 0x000fe2000a7ec463 */
[----:B------:R-:W-:Y:S01]  /*ce80*/  @P5 FFMA.FTZ R84, R8, R51, +INF ;  /* 0x7f80000008545423 */ /* 0x000fe20000010033 */
[----:B------:R-:W-:Y:S01]  /*ce90*/  FSETP.NEU.AND P3, PT, R14, RZ, PT ;  /* 0x000000ff0e00720b */ /* 0x000fe20003f6d000 */
[C---:B------:R-:W-:Y:S01]  /*cea0*/  IMAD R9, R12.reuse, 0x8, R161 ;  /* 0x000000080c097824 */ /* 0x040fe200078e02a1 */
[-C--:B------:R-:W-:Y:S01]  /*ceb0*/  IADD3 R10, P4, PT, R11, R140.reuse, RZ ;  /* 0x0000008c0b0a7210 */ /* 0x080fe20007f9e0ff */
[----:B------:R-:W0:Y:S01]  /*cec0*/  LDCU UR4, c[0x0][0x3ec] ;  /* 0x00007d80ff0477ac */ /* 0x000e220008000800 */
[-C--:B------:R-:W-:Y:S01]  /*ced0*/  IADD3 R14, P5, PT, R15, R140.reuse, RZ ;  /* 0x0000008c0f0e7210 */ /* 0x080fe20007fbe0ff */
[----:B------:R-:W-:Y:S01]  /*cee0*/  IMAD R160, R12, 0x8, R9 ;  /* 0x000000080ca07824 */ /* 0x000fe200078e0209 */
[----:B------:R-:W-:-:S02]  /*cef0*/  IADD3 R12, P6, PT, R13, R140, RZ ;  /* 0x0000008c0d0c7210 */ /* 0x000fc40007fde0ff */
[----:B------:R-:W-:Y:S02]  /*cf00*/  FSETP.NEU.AND P1, PT, R16, RZ, PT ;  /* 0x000000ff1000720b */ /* 0x000fe40003f2d000 */
[-C--:B------:R-:W-:Y:S02]  /*cf10*/  LEA.HI.X.SX32 R11, R11, R162.reuse, 0x1, P4 ;  /* 0x000000a20b0b7211 */ /* 0x080fe400020f0eff */
[----:B------:R-:W-:Y:S02]  /*cf20*/  LEA.HI.X.SX32 R13, R13, R162, 0x1, P6 ;  /* 0x000000a20d0d7211 */ /* 0x000fe400030f0eff */
[-C--:B------:R-:W-:Y:S02]  /*cf30*/  IADD3 R16, P4, PT, R17, R140.reuse, RZ ;  /* 0x0000008c11107210 */ /* 0x080fe40007f9e0ff */
[----:B------:R-:W-:Y:S02]  /*cf40*/  IADD3 R18, P6, PT, R19, R140, RZ ;  /* 0x0000008c13127210 */ /* 0x000fe40007fde0ff */
[----:B------:R-:W-:-:S02]  /*cf50*/  LEA.HI.X.SX32 R15, R15, R162, 0x1, P5 ;  /* 0x000000a20f0f7211 */ /* 0x000fc400028f0eff */
[----:B------:R-:W-:Y:S01]  /*cf60*/  IADD3 R20, P5, PT, R21, R140, RZ ;  /* 0x0000008c15147210 */ /* 0x000fe20007fbe0ff */
[----:B0-----:R-:W-:Y:S01]  /*cf70*/  UIMAD UR4, UR12, UR4, URZ ;  /* 0x000000040c0472a4 */ /* 0x001fe2000f8e02ff */
[----:B------:R-:W-:Y:S02]  /*cf80*/  PRMT R48, R113, 0x5210, R32 ;  /* 0x0000521071307816 */ /* 0x000fe40000000020 */
[----:B------:R-:W-:Y:S01]  /*cf90*/  PRMT R49, R115, 0x5210, R36 ;  /* 0x0000521073317816 */ /* 0x000fe20000000024 */
[----:B------:R-:W-:Y:S01]  /*cfa0*/  USHF.L.U32 UR6, UR4, 0x2, URZ ;  /* 0x0000000204067899 */ /* 0x000fe200080006ff */
[-C--:B------:R-:W-:Y:S01]  /*cfb0*/  LEA.HI.X.SX32 R17, R17, R162.reuse, 0x1, P4 ;  /* 0x000000a211117211 */ /* 0x080fe200020f0eff */
[----:B------:R-:W-:Y:S01]  /*cfc0*/  UIMAD.WIDE UR4, UR4, 0x4, URZ ;  /* 0x00000004040478a5 */ /* 0x000fe2000f8e02ff */
[----:B------:R-:W-:Y:S01]  /*cfd0*/  LEA.HI.X.SX32 R19, R19, R162, 0x1, P6 ;  /* 0x000000a213137211 */ /* 0x000fe200030f0eff */
[----:B------:R0:W-:Y:S01]  /*cfe0*/  STS.64 [R30+UR13+0x2180], R48 ;  /* 0x002180301e007988 */ /* 0x0001e20008000a0d */
[----:B------:R-:W-:Y:S01]  /*cff0*/  BAR.SYNC.DEFER_BLOCKING 0x0 ;  /* 0x0000000000007b1d */ /* 0x000fe20000010000 */
[----:B------:R-:W-:-:S02]  /*d000*/  IADD3 R22, P4, PT, R23, R140, RZ ;  /* 0x0000008c17167210 */ /* 0x000fc40007f9e0ff */
[----:B------:R-:W-:Y:S02]  /*d010*/  IADD3 R24, P6, PT, R25, R140, RZ ;  /* 0x0000008c19187210 */ /* 0x000fe40007fde0ff */
[----:B------:R-:W-:Y:S02]  /*d020*/  LEA.HI.X.SX32 R21, R21, R162, 0x1, P5 ;  /* 0x000000a215157211 */ /* 0x000fe400028f0eff */
[----:B------:R-:W-:Y:S02]  /*d030*/  IADD3 R26, P5, PT, R27, R140, RZ ;  /* 0x0000008c1b1a7210 */ /* 0x000fe40007fbe0ff */
[-C--:B------:R-:W-:Y:S02]  /*d040*/  LEA.HI.X.SX32 R23, R23, R162.reuse, 0x1, P4 ;  /* 0x000000a217177211 */ /* 0x080fe400020f0eff */
[----:B------:R-:W-:Y:S02]  /*d050*/  LEA.HI.X.SX32 R25, R25, R162, 0x1, P6 ;  /* 0x000000a219197211 */ /* 0x000fe400030f0eff */
[----:B------:R-:W-:-:S02]  /*d060*/  IADD3 R28, P4, PT, R29, R140, RZ ;  /* 0x0000008c1d1c7210 */ /* 0x000fc40007f9e0ff */
[----:B0-----:R-:W-:Y:S02]  /*d070*/  IADD3 R30, P6, PT, R31, R140, RZ ;  /* 0x0000008c1f1e7210 */ /* 0x001fe40007fde0ff */
[----:B------:R-:W-:Y:S02]  /*d080*/  LEA.HI.X.SX32 R27, R27, R162, 0x1, P5 ;  /* 0x000000a21b1b7211 */ /* 0x000fe400028f0eff */
[----:B------:R-:W-:Y:S02]  /*d090*/  IADD3 R32, P5, PT, R33, R140, RZ ;  /* 0x0000008c21207210 */ /* 0x000fe40007fbe0ff */
[-C--:B------:R-:W-:Y:S02]  /*d0a0*/  LEA.HI.X.SX32 R29, R29, R162.reuse, 0x1, P4 ;  /* 0x000000a21d1d7211 */ /* 0x080fe400020f0eff */
[----:B------:R-:W-:Y:S01]  /*d0b0*/  LEA.HI.X.SX32 R31, R31, R162, 0x1, P6 ;  /* 0x000000a21f1f7211 */ /* 0x000fe200030f0eff */
[----:B------:R-:W0:Y:S01]  /*d0c0*/  LDS.64 R112, [R6+UR13] ;  /* 0x0000000d06707984 */ /* 0x000e220008000a00 */
[----:B------:R-:W-:-:S02]  /*d0d0*/  IADD3 R34, P4, PT, R35, R140, RZ ;  /* 0x0000008c23227210 */ /* 0x000fc40007f9e0ff */
[----:B------:R-:W-:Y:S02]  /*d0e0*/  IADD3 R36, P6, PT, R37, R140, RZ ;  /* 0x0000008c25247210 */ /* 0x000fe40007fde0ff */
[----:B------:R-:W-:Y:S02]  /*d0f0*/  LEA.HI.X.SX32 R33, R33, R162, 0x1, P5 ;  /* 0x000000a221217211 */ /* 0x000fe400028f0eff */
[----:B------:R-:W-:Y:S02]  /*d100*/  IADD3 R38, P5, PT, R39, R140, RZ ;  /* 0x0000008c27267210 */ /* 0x000fe40007fbe0ff */
[-C--:B------:R-:W-:Y:S02]  /*d110*/  LEA.HI.X.SX32 R35, R35, R162.reuse, 0x1, P4 ;  /* 0x000000a223237211 */ /* 0x080fe400020f0eff */
[----:B------:R-:W-:Y:S02]  /*d120*/  LEA.HI.X.SX32 R37, R37, R162, 0x1, P6 ;  /* 0x000000a225257211 */ /* 0x000fe400030f0eff */
        /* <DEDUP_REMOVED lines=31> */
[----:B------:R-:W-:Y:S02]  /*d320*/  LEA.HI.X.SX32 R69, R75, R162, 0x1, P5 ;  /* 0x000000a24b457211 */ /* 0x000fe400028f0eff */
[-C--:B------:R-:W-:Y:S02]  /*d330*/  IADD3 R70, P5, PT, R73, R140.reuse, RZ ;  /* 0x0000008c49467210 */ /* 0x080fe40007fbe0ff */
[----:B------:R-:W-:Y:S02]  /*d340*/  IADD3 R74, P6, PT, R79, R140, RZ ;  /* 0x0000008c4f4a7210 */ /* 0x000fe40007fde0ff */
[----:B------:R-:W-:Y:S02]  /*d350*/  LEA.HI.X.SX32 R77, R77, R162, 0x1, P4 ;  /* 0x000000a24d4d7211 */ /* 0x000fe400020f0eff */
[----:B------:R-:W-:Y:S02]  /*d360*/  IADD3 R78, P4, PT, R81, R140, RZ ;  /* 0x0000008c514e7210 */ /* 0x000fe40007f9e0ff */
[----:B------:R-:W-:-:S02]  /*d370*/  LEA.HI.X.SX32 R71, R73, R162, 0x1, P5 ;  /* 0x000000a249477211 */ /* 0x000fc400028f0eff */
[----:B------:R-:W-:Y:S02]  /*d380*/  IADD3 R86, P5, PT, R87, R140, RZ ;  /* 0x0000008c57567210 */ /* 0x000fe40007fbe0ff */
[----:B------:R-:W-:Y:S02]  /*d390*/  LEA.HI.X.SX32 R75, R79, R162, 0x1, P6 ;  /* 0x000000a24f4b7211 */ /* 0x000fe400030f0eff */
        /* <DEDUP_REMOVED lines=17> */
[-C--:B------:R-:W-:Y:S02]  /*d4b0*/  LEA.HI.X.SX32 R95, R101, R162.reuse, 0x1, P6 ;  /* 0x000000a2655f7211 */ /* 0x080fe400030f0eff */
[----:B------:R-:W-:Y:S02]  /*d4c0*/  LEA.HI.X.SX32 R101, R105, R162, 0x1, P4 ;  /* 0x000000a269657211 */ /* 0x000fe400020f0eff */
[----:B------:R-:W-:Y:S01]  /*d4d0*/  IADD3 R120, P4, PT, R111, R140, RZ ;  /* 0x0000008c6f787210 */ /* 0x000fe20007f9e0ff */
[----:B------:R-:W-:Y:S01]  /*d4e0*/  LDS.64 R104, [R6+UR13+0x800] ;  /* 0x0008000d06687984 */ /* 0x000fe20008000a00 */
[----:B------:R-:W-:Y:S02]  /*d4f0*/  LEA.HI.X.SX32 R115, R109, R162, 0x1, P5 ;  /* 0x000000a26d737211 */ /* 0x000fe400028f0eff */
[-C--:B------:R-:W-:Y:S01]  /*d500*/  IADD3 R128, P5, PT, R119, R140.reuse, RZ ;  /* 0x0000008c77807210 */ /* 0x080fe20007fbe0ff */
[----:B------:R-:W-:Y:S01]  /*d510*/  LDS.64 R108, [R6+UR13+0x400] ;  /* 0x0004000d066c7984 */ /* 0x000fe20008000a00 */
[----:B------:R-:W-:-:S02]  /*d520*/  IADD3 R102, P6, PT, R107, R140, RZ ;  /* 0x0000008c6b667210 */ /* 0x000fc40007fde0ff */
[----:B------:R-:W-:Y:S02]  /*d530*/  LEA.HI.X.SX32 R121, R111, R162, 0x1, P4 ;  /* 0x000000a26f797211 */ /* 0x000fe400020f0eff */
[----:B------:R-:W-:Y:S01]  /*d540*/  IADD3 R126, P4, PT, R123, R140, RZ ;  /* 0x0000008c7b7e7210 */ /* 0x000fe20007f9e0ff */
[----:B------:R-:W1:Y:S01]  /*d550*/  LDS.64 R110, [R6+UR13+0x200] ;  /* 0x0002000d066e7984 */ /* 0x000e620008000a00 */
[-C--:B------:R-:W-:Y:S02]  /*d560*/  LEA.HI.X.SX32 R129, R119, R162.reuse, 0x1, P5 ;  /* 0x000000a277817211 */ /* 0x080fe400028f0eff */
[----:B------:R-:W-:Y:S01]  /*d570*/  LEA.HI.X.SX32 R103, R107, R162, 0x1, P6 ;  /* 0x000000a26b677211 */ /* 0x000fe200030f0eff */
[----:B------:R-:W-:Y:S01]  /*d580*/  LDS.64 R118, [R6+UR13+0xa00] ;  /* 0x000a000d06767984 */ /* 0x000fe20008000a00 */
[-C--:B------:R-:W-:Y:S02]  /*d590*/  IADD3 R122, P5, PT, R133, R140.reuse, RZ ;  /* 0x0000008c857a7210 */ /* 0x080fe40007fbe0ff */
[----:B------:R-:W-:Y:S01]  /*d5a0*/  IADD3 R130, P6, PT, R117, R140, RZ ;  /* 0x0000008c75827210 */ /* 0x000fe20007fde0ff */
[----:B------:R-:W2:Y:S01]  /*d5b0*/  LDS.64 R106, [R6+UR13+0x600] ;  /* 0x0006000d066a7984 */ /* 0x000ea20008000a00 */
[----:B------:R-:W-:-:S02]  /*d5c0*/  LEA.HI.X.SX32 R127, R123, R162, 0x1, P4 ;  /* 0x000000a27b7f7211 */ /* 0x000fc400020f0eff */
[-C--:B------:R-:W-:Y:S02]  /*d5d0*/  LEA.HI.X.SX32 R123, R133, R162.reuse, 0x1, P5 ;  /* 0x000000a2857b7211 */ /* 0x080fe400028f0eff */
[----:B------:R-:W-:Y:S01]  /*d5e0*/  LEA.HI.X.SX32 R131, R117, R162, 0x1, P6 ;  /* 0x000000a275837211 */ /* 0x000fe200030f0eff */
[----:B------:R-:W3:Y:S01]  /*d5f0*/  LDS.64 R132, [R6+UR13+0xc00] ;  /* 0x000c000d06847984 */ /* 0x000ee20008000a00 */
[-C--:B------:R-:W-:Y:S02]  /*d600*/  IADD3 R124, P6, PT, R125, R140.reuse, RZ ;  /* 0x0000008c7d7c7210 */ /* 0x080fe40007fde0ff */
[-C--:B------:R-:W-:Y:S01]  /*d610*/  IADD3 R138, P5, PT, R139, R140.reuse, RZ ;  /* 0x0000008c8b8a7210 */ /* 0x080fe20007fbe0ff */
[----:B------:R-:W4:Y:S01]  /*d620*/  LDS.64 R116, [R6+UR13+0xe00] ;  /* 0x000e000d06747984 */ /* 0x000f220008000a00 */
[----:B------:R-:W-:Y:S02]  /*d630*/  IADD3 R134, P4, PT, R135, R140, RZ ;  /* 0x0000008c87867210 */ /* 0x000fe40007f9e0ff */
[----:B------:R-:W-:-:S02]  /*d640*/  LEA.HI.X.SX32 R125, R125, R162, 0x1, P6 ;  /* 0x000000a27d7d7211 */ /* 0x000fc400030f0eff */
[----:B------:R-:W-:Y:S02]  /*d650*/  IADD3 R136, P6, PT, R137, R140, RZ ;  /* 0x0000008c89887210 */ /* 0x000fe40007fde0ff */
[-C--:B------:R-:W-:Y:S02]  /*d660*/  LEA.HI.X.SX32 R139, R139, R162.reuse, 0x1, P5 ;  /* 0x000000a28b8b7211 */ /* 0x080fe400028f0eff */
[----:B------:R-:W-:Y:S02]  /*d670*/  LEA.HI.X.SX32 R135, R135, R162, 0x1, P4 ;  /* 0x000000a287877211 */ /* 0x000fe400020f0eff */
[-C--:B------:R-:W-:Y:S02]  /*d680*/  IADD3 R152, P5, PT, R147, R140.reuse, RZ ;  /* 0x0000008c93987210 */ /* 0x080fe40007fbe0ff */
        /* <DEDUP_REMOVED lines=15> */
[----:B0-----:R-:W-:Y:S02]  /*d780*/  PRMT R73, R112, 0x7770, RZ ;  /* 0x0000777070497816 */ /* 0x001fe400000000ff */
[-C--:B------:R-:W-:Y:S02]  /*d790*/  LEA.HI.X.SX32 R157, R9, R162.reuse, 0x1, P5 ;  /* 0x000000a2099d7211 */ /* 0x080fe400028f0eff */
[-C--:B------:R-:W-:Y:S01]  /*d7a0*/  LEA.HI.X.SX32 R155, R159, R162.reuse, 0x1, P4 ;  /* 0x000000a29f9b7211 */ /* 0x080fe200020f0eff */
[----:B------:R4:W-:Y:S01]  /*d7b0*/  STG.E.U8 desc[UR16][R10.64], R73 ;  /* 0x000000490a007986 */ /* 0x0009e2000c101110 */
[----:B-1----:R-:W-:Y:S02]  /*d7c0*/  PRMT R9, R110, 0x7770, RZ ;  /* 0x000077706e097816 */ /* 0x002fe400000000ff */
[----:B------:R-:W-:-:S02]  /*d7d0*/  LEA.HI.X.SX32 R159, R161, R162, 0x1, P6 ;  /* 0x000000a2a19f7211 */ /* 0x000fc400030f0eff */
[----:B------:R-:W-:Y:S01]  /*d7e0*/  PRMT R81, R108, 0x7770, RZ ;  /* 0x000077706c517816 */ /* 0x000fe200000000ff */
[----:B------:R0:W-:Y:S01]  /*d7f0*/  STG.E.U8 desc[UR16][R12.64], R9 ;  /* 0x000000090c007986 */ /* 0x0001e2000c101110 */
[----:B--2---:R-:W-:Y:S02]  /*d800*/  PRMT R161, R106, 0x7770, RZ ;  /* 0x000077706aa17816 */ /* 0x004fe400000000ff */
[----:B------:R-:W-:Y:S01]  /*d810*/  PRMT R163, R104, 0x7770, RZ ;  /* 0x0000777068a37816 */ /* 0x000fe200000000ff */
[----:B------:R1:W-:Y:S01]  /*d820*/  STG.E.U8 desc[UR16][R14.64], R81 ;  /* 0x000000510e007986 */ /* 0x0003e2000c101110 */
[----:B------:R-:W-:Y:S02]  /*d830*/  PRMT R165, R118, 0x7770, RZ ;  /* 0x0000777076a57816 */ /* 0x000fe400000000ff */
[----:B---3--:R-:W-:Y:S01]  /*d840*/  PRMT R167, R132, 0x7770, RZ ;  /* 0x0000777084a77816 */ /* 0x008fe200000000ff */
[----:B------:R2:W-:Y:S01]  /*d850*/  STG.E.U8 desc[UR16][R16.64], R161 ;  /* 0x000000a110007986 */ /* 0x0005e2000c101110 */
[----:B----4-:R-:W-:-:S02]  /*d860*/  PRMT R73, R116, 0x7770, RZ ;  /* 0x0000777074497816 */ /* 0x010fc400000000ff */
[----:B------:R-:W-:Y:S01]  /*d870*/  PRMT R11, R110, 0x7771, RZ ;  /* 0x000077716e0b7816 */ /* 0x000fe200000000ff */
[----:B------:R3:W-:Y:S01]  /*d880*/  STG.E.U8 desc[UR16][R18.64], R163 ;  /* 0x000000a312007986 */ /* 0x0007e2000c101110 */
[----:B0-----:R-:W-:Y:S02]  /*d890*/  PRMT R9, R112, 0x7771, RZ ;  /* 0x0000777170097816 */ /* 0x001fe400000000ff */
[----:B------:R-:W-:Y:S01]  /*d8a0*/  PRMT R13, R108, 0x7771, RZ ;  /* 0x000077716c0d7816 */ /* 0x000fe200000000ff */
[----:B------:R0:W-:Y:S01]  /*d8b0*/  STG.E.U8 desc[UR16][R20.64], R165 ;  /* 0x000000a514007986 */ /* 0x0001e2000c101110 */
[----:B-1----:R-:W-:Y:S02]  /*d8c0*/  PRMT R15, R106, 0x7771, RZ ;  /* 0x000077716a0f7816 */ /* 0x002fe400000000ff */
[----:B------:R-:W-:Y:S01]  /*d8d0*/  IADD3 R140, P4, PT, R160, R140, RZ ;  /* 0x0000008ca08c7210 */ /* 0x000fe20007f9e0ff */
[----:B------:R1:W-:Y:S01]  /*d8e0*/  STG.E.U8 desc[UR16][R22.64], R167 ;  /* 0x000000a716007986 */ /* 0x0003e2000c101110 */
[----:B--2---:R-:W-:-:S02]  /*d8f0*/  PRMT R17, R104, 0x7771, RZ ;  /* 0x0000777168117816 */ /* 0x004fc400000000ff */
[----:B------:R-:W-:Y:S01]  /*d900*/  LEA.HI.X.SX32 R141, R160, R162, 0x1, P4 ;  /* 0x000000a2a08d7211 */ /* 0x000fe200020f0eff */
[----:B------:R-:W-:Y:S01]  /*d910*/  STG.E.U8 desc[UR16][R24.64], R73 ;  /* 0x0000004918007986 */ /* 0x000fe2000c101110 */
[----:B---3--:R-:W-:Y:S02]  /*d920*/  PRMT R19, R118, 0x7771, RZ ;  /* 0x0000777176137816 */ /* 0x008fe400000000ff */
[----:B------:R-:W-:Y:S01]  /*d930*/  FSETP.NEU.AND P6, PT, R8, RZ, PT ;  /* 0x000000ff0800720b */ /* 0x000fe20003fcd000 */
[----:B------:R2:W-:Y:S01]  /*d940*/  STG.E.U8 desc[UR16][R26.64], R9 ;  /* 0x000000091a007986 */ /* 0x0005e2000c101110 */
[----:B0-----:R-:W-:Y:S02]  /*d950*/  PRMT R21, R132, 0x7771, RZ ;  /* 0x0000777184157816 */ /* 0x001fe400000000ff */
[----:B------:R-:W-:Y:S01]  /*d960*/  FSEL R6, R85, -INF , P1 ;  /* 0xff80000055067808 */ /* 0x000fe20000800000 */
[----:B------:R0:W-:Y:S01]  /*d970*/  STG.E.U8 desc[UR16][R28.64], R11 ;  /* 0x0000000b1c007986 */ /* 0x0001e2000c101110 */
[----:B-1----:R-:W-:-:S02]  /*d980*/  PRMT R23, R116, 0x7771, RZ ;  /* 0x0000777174177816 */ /* 0x002fc400000000ff */
[----:B------:R-:W-:Y:S01]  /*d990*/  LOP3.LUT R5, R5, 0x1c, RZ, 0xc0, !PT ;  /* 0x0000001c05057812 */ /* 0x000fe200078ec0ff */
[----:B------:R1:W-:Y:S01]  /*d9a0*/  STG.E.U8 desc[UR16][R30.64], R13 ;  /* 0x0000000d1e007986 */ /* 0x0003e2000c101110 */
[----:B------:R-:W-:Y:S01]  /*d9b0*/  FFMA R10, R6, 0.69314718246459960938, R3 ;  /* 0x3f317218060a7823 */ /* 0x000fe20000000003 */
[----:B------:R-:W-:Y:S02]  /*d9c0*/  IMAD.SHL.U32 R3, R188, 0x4, RZ ;  /* 0x00000004bc037824 */ /* 0x000fe400078e00ff */
[----:B------:R3:W-:Y:S01]  /*d9d0*/  STG.E.U8 desc[UR16][R32.64], R15 ;  /* 0x0000000f20007986 */ /* 0x0007e2000c101110 */
[----:B--2---:R-:W-:-:S03]  /*d9e0*/  PRMT R9, R112, 0x7772, RZ ;  /* 0x0000777270097816 */ /* 0x004fc600000000ff */
[----:B------:R2:W-:Y:S01]  /*d9f0*/  STG.E.U8 desc[UR16][R34.64], R17 ;  /* 0x0000001122007986 */ /* 0x0005e2000c101110 */
[----:B0-----:R-:W-:-:S03]  /*da00*/  PRMT R11, R110, 0x7772, RZ ;  /* 0x000077726e0b7816 */ /* 0x001fc600000000ff */
[----:B------:R0:W-:Y:S01]  /*da10*/  STG.E.U8 desc[UR16][R36.64], R19 ;  /* 0x0000001324007986 */ /* 0x0001e2000c101110 */
[----:B-1----:R-:W-:-:S03]  /*da20*/  PRMT R13, R108, 0x7772, RZ ;  /* 0x000077726c0d7816 */ /* 0x002fc600000000ff */
[----:B------:R1:W-:Y:S01]  /*da30*/  STG.E.U8 desc[UR16][R38.64], R21 ;  /* 0x0000001526007986 */ /* 0x0003e2000c101110 */
[----:B---3--:R-:W-:-:S03]  /*da40*/  PRMT R15, R106, 0x7772, RZ ;  /* 0x000077726a0f7816 */ /* 0x008fc600000000ff */
        /* <DEDUP_REMOVED lines=57> */
[C---:B--2---:R-:W-:Y:S02]  /*dde0*/  PRMT R9, R113.reuse, 0x7772, RZ ;  /* 0x0000777271097816 */ /* 0x044fe400000000ff */
[----:B------:R-:W-:Y:S01]  /*ddf0*/  PRMT R113, R113, 0x7773, RZ ;  /* 0x0000777371717816 */ /* 0x000fe200000000ff */
[----:B------:R2:W-:Y:S01]  /*de00*/  STG.E.U8 desc[UR16][R114.64], R17 ;  /* 0x0000001172007986 */ /* 0x0005e2000c101110 */
[C---:B0-----:R-:W-:Y:S02]  /*de10*/  PRMT R11, R111.reuse, 0x7772, RZ ;  /* 0x000077726f0b7816 */ /* 0x041fe400000000ff */
[----:B------:R-:W-:Y:S01]  /*de20*/  PRMT R111, R111, 0x7773, RZ ;  /* 0x000077736f6f7816 */ /* 0x000fe200000000ff */
[----:B------:R0:W-:Y:S01]  /*de30*/  STG.E.U8 desc[UR16][R120.64], R19 ;  /* 0x0000001378007986 */ /* 0x0001e2000c101110 */
[C---:B-1----:R-:W-:Y:S02]  /*de40*/  PRMT R13, R109.reuse, 0x7772, RZ ;  /* 0x000077726d0d7816 */ /* 0x042fe400000000ff */
[----:B------:R-:W-:Y:S01]  /*de50*/  PRMT R109, R109, 0x7773, RZ ;  /* 0x000077736d6d7816 */ /* 0x000fe200000000ff */
[----:B------:R1:W-:Y:S01]  /*de60*/  STG.E.U8 desc[UR16][R130.64], R21 ;  /* 0x0000001582007986 */ /* 0x0003e2000c101110 */
[----:B---3--:R-:W-:-:S02]  /*de70*/  PRMT R15, R107, 0x7772, RZ ;  /* 0x000077726b0f7816 */ /* 0x008fc400000000ff */
[----:B------:R-:W-:Y:S01]  /*de80*/  PRMT R107, R107, 0x7773, RZ ;  /* 0x000077736b6b7816 */ /* 0x000fe200000000ff */
[----:B------:R-:W-:Y:S01]  /*de90*/  STG.E.U8 desc[UR16][R128.64], R23 ;  /* 0x0000001780007986 */ /* 0x000fe2000c101110 */
[C---:B--2---:R-:W-:Y:S02]  /*dea0*/  PRMT R17, R105.reuse, 0x7772, RZ ;  /* 0x0000777269117816 */ /* 0x044fe400000000ff */
[----:B------:R-:W-:Y:S01]  /*deb0*/  PRMT R105, R105, 0x7773, RZ ;  /* 0x0000777369697816 */ /* 0x000fe200000000ff */
[----:B------:R2:W-:Y:S01]  /*dec0*/  STG.E.U8 desc[UR16][R126.64], R9 ;  /* 0x000000097e007986 */ /* 0x0005e2000c101110 */
[C---:B0-----:R-:W-:Y:S02]  /*ded0*/  PRMT R19, R119.reuse, 0x7772, RZ ;  /* 0x0000777277137816 */ /* 0x041fe400000000ff */
[----:B------:R-:W-:Y:S01]  /*dee0*/  PRMT R119, R119, 0x7773, RZ ;  /* 0x0000777377777816 */ /* 0x000fe200000000ff */
[----:B------:R0:W-:Y:S01]  /*def0*/  STG.E.U8 desc[UR16][R124.64], R11 ;  /* 0x0000000b7c007986 */ /* 0x0001e2000c101110 */
[----:B-1----:R-:W-:-:S02]  /*df00*/  PRMT R21, R133, 0x7772, RZ ;  /* 0x0000777285157816 */ /* 0x002fc400000000ff */
[----:B------:R-:W-:Y:S01]  /*df10*/  PRMT R133, R133, 0x7773, RZ ;  /* 0x0000777385857816 */ /* 0x000fe200000000ff */
[----:B------:R1:W-:Y:S01]  /*df20*/  STG.E.U8 desc[UR16][R122.64], R13 ;  /* 0x0000000d7a007986 */ /* 0x0003e2000c101110 */
[----:B--2---:R-:W-:-:S03]  /*df30*/  PRMT R9, R117, 0x7772, RZ ;  /* 0x0000777275097816 */ /* 0x004fc600000000ff */
[----:B------:R-:W-:Y:S01]  /*df40*/  STG.E.U8 desc[UR16][R134.64], R15 ;  /* 0x0000000f86007986 */ /* 0x000fe2000c101110 */
[----:B------:R-:W-:Y:S02]  /*df50*/  PRMT R117, R117, 0x7773, RZ ;  /* 0x0000777375757816 */ /* 0x000fe400000000ff */
[----:B0-----:R-:W-:Y:S01]  /*df60*/  FSEL R11, R72, -INF , P3 ;  /* 0xff800000480b7808 */ /* 0x001fe20001800000 */
[----:B------:R-:W-:Y:S01]  /*df70*/  STG.E.U8 desc[UR16][R136.64], R17 ;  /* 0x0000001188007986 */ /* 0x000fe2000c101110 */
[----:B-1----:R-:W0:Y:S03]  /*df80*/  LDC.64 R12, c[0x0][0x3a0] ;  /* 0x0000e800ff0c7b82 */ /* 0x002e260000000a00 */
[----:B------:R-:W-:Y:S01]  /*df90*/  STG.E.U8 desc[UR16][R138.64], R19 ;  /* 0x000000138a007986 */ /* 0x000fe2000c101110 */
[----:B------:R-:W-:Y:S01]  /*dfa0*/  FFMA R8, R11, 0.69314718246459960938, R0 ;  /* 0x3f3172180b087823 */ /* 0x000fe20000000000 */
[----:B------:R-:W-:Y:S01]  /*dfb0*/  FSEL R11, R84, -INF , P6 ;  /* 0xff800000540b7808 */ /* 0x000fe20003000000 */
[----:B------:R-:W-:Y:S01]  /*dfc0*/  IMAD.HI R0, R188, 0x4, RZ ;  /* 0x00000004bc007827 */ /* 0x000fe200078e02ff */
[----:B------:R-:W-:Y:S03]  /*dfd0*/  STG.E.U8 desc[UR16][R144.64], R21 ;  /* 0x0000001590007986 */ /* 0x000fe6000c101110 */
[----:B------:R-:W-:Y:S01]  /*dfe0*/  FFMA R11, R11, 0.69314718246459960938, R4 ;  /* 0x3f3172180b0b7823 */ /* 0x000fe20000000004 */
[----:B------:R1:W-:Y:S01]  /*dff0*/  STG.E.U8 desc[UR16][R142.64], R9 ;  /* 0x000000098e007986 */ /* 0x0003e2000c101110 */
[----:B------:R-:W-:-:S03]  /*e000*/  LEA R4, R5, UR13, 0x2 ;  /* 0x0000000d05047c11 */ /* 0x000fc6000f8e10ff */
[----:B------:R2:W-:Y:S04]  /*e010*/  STG.E.U8 desc[UR16][R152.64], R113 ;  /* 0x0000007198007986 */ /* 0x0005e8000c101110 */
[----:B------:R2:W-:Y:S04]  /*e020*/  STG.E.U8 desc[UR16][R150.64], R111 ;  /* 0x0000006f96007986 */ /* 0x0005e8000c101110 */
[----:B------:R2:W-:Y:S01]  /*e030*/  STG.E.U8 desc[UR16][R148.64], R109 ;  /* 0x0000006d94007986 */ /* 0x0005e2000c101110 */
[----:B-1----:R-:W-:-:S03]  /*e040*/  FSEL R9, R80, -INF , P2 ;  /* 0xff80000050097808 */ /* 0x002fc60001000000 */
[----:B------:R2:W-:Y:S02]  /*e050*/  STG.E.U8 desc[UR16][R146.64], R107 ;  /* 0x0000006b92007986 */ /* 0x0005e4000c101110 */
[----:B------:R-:W-:Y:S01]  /*e060*/  FFMA R9, R9, 0.69314718246459960938, R2 ;  /* 0x3f31721809097823 */ /* 0x000fe20000000002 */
[----:B0-----:R-:W-:Y:S01]  /*e070*/  IADD3 R2, P1, P2, R3, UR6, R12 ;  /* 0x0000000603027c10 */ /* 0x001fe2000fa3e00c */
[----:B------:R2:W-:Y:S03]  /*e080*/  STG.E.U8 desc[UR16][R154.64], R105 ;  /* 0x000000699a007986 */ /* 0x0005e6000c101110 */
[----:B------:R-:W-:Y:S01]  /*e090*/  IADD3.X R3, PT, PT, R0, UR5, R13, P1, P2 ;  /* 0x0000000500037c10 */ /* 0x000fe20008fe440d */
[----:B------:R2:W-:Y:S04]  /*e0a0*/  STG.E.U8 desc[UR16][R158.64], R119 ;  /* 0x000000779e007986 */ /* 0x0005e8000c101110 */
[----:B------:R2:W-:Y:S04]  /*e0b0*/  STG.E.U8 desc[UR16][R156.64], R133 ;  /* 0x000000859c007986 */ /* 0x0005e8000c101110 */
[----:B------:R2:W-:Y:S01]  /*e0c0*/  STG.E.U8 desc[UR16][R140.64], R117 ;  /* 0x000000758c007986 */ /* 0x0005e2000c101110 */
[----:B------:R-:W-:Y:S06]  /*e0d0*/  BAR.SYNC.DEFER_BLOCKING 0x0 ;  /* 0x0000000000007b1d */ /* 0x000fec0000010000 */
[----:B------:R2:W-:Y:S02]  /*e0e0*/  STS.128 [R4], R8 ;  /* 0x0000000804007388 */ /* 0x0005e40000000c00 */
[----:B------:R-:W-:Y:S06]  /*e0f0*/  BAR.SYNC.DEFER_BLOCKING 0x0 ;  /* 0x0000000000007b1d */ /* 0x000fec0000010000 */
[----:B------:R-:W-:Y:S05]  /*e100*/  @P0 EXIT ;  /* 0x000000000000094d */ /* 0x000fea0003800000 */
[----:B------:R-:W0:Y:S04]  /*e110*/  LDS R7, [R7] ;  /* 0x0000000007077984 */ /* 0x000e280000000800 */
[----:B0-----:R-:W-:Y:S01]  /*e120*/  STG.E desc[UR16][R2.64], R7 ;  /* 0x0000000702007986 */ /* 0x001fe2000c101910 */
[----:B------:R-:W-:Y:S05]  /*e130*/  EXIT ;  /* 0x000000000000794d */ /* 0x000fea0003800000 */
.L_x_2:
[----:B------:R-:W-:-:S00]  /*e140*/  BRA `(.L_x_2) ;  /* 0xfffffffc00fc7947 */ /* 0x000fc0000383ffff */
[----:B------:R-:W-:-:S00]  /*e150*/  NOP ;  /* 0x0000000000007918 */ /* 0x000fc00000000000 */
        /* <DEDUP_REMOVED lines=10> */
.L_x_3:


//--------------------- .nv.global.init           --------------------------
	.section	.nv.global.init,"aw",@progbits
.nv.global.init:
	.type		_$_str,@object
	.size		_$_str,(.L_0 - _$_str)
_$_str:
        /*0000*/ 	.byte	0x5f, 0x5f, 0x43, 0x55, 0x44, 0x41, 0x5f, 0x46, 0x54, 0x5a, 0x00
.L_0:


//--------------------- .nv.shared.attn_fwd       --------------------------
	.section	.nv.shared.attn_fwd,"aw",@nobits
	.sectionflags	@""
	.align	16
	.zero		1024


//--------------------- .nv.shared.reserved.0     --------------------------
	.section	.nv.shared.reserved.0,"aw",@nobits
	.weak		__nv_reservedSMEM_offset_0_alias
	.size		__nv_reservedSMEM_offset_0_alias, 0, 64
	.other		__nv_reservedSMEM_offset_0_alias,@"STO_CUDA_RESERVED_SHARED STV_DEFAULT"
__nv_reservedSMEM_offset_0_alias:
	.zero		0
	.zero		64


//--------------------- .nv.constant0.attn_fwd    --------------------------
	.section	.nv.constant0.attn_fwd,"a",@progbits
	.sectionflags	@""
	.align	4
.nv.constant0.attn_fwd:
	.zero		1032


//--------------------- SYMBOLS --------------------------

	.type		.nv.reservedSmem.offset0,@object
	.size		.nv.reservedSmem.offset0,0x4
	.type		.nv.reservedSmem.cap,@object
	.size		.nv.reservedSmem.cap,0x4
